//
// Generated by NVIDIA NVVM Compiler
//
// Compiler Build ID: CL-36424714
// Cuda compilation tools, release 13.0, V13.0.88
// Based on NVVM 20.0.0
//

.version 9.0
.target sm_100
.address_size 64

	// .globl	_Z26mat_mult_kernel_transposedPfS_S_iii

.visible .entry _Z26mat_mult_kernel_transposedPfS_S_iii(
	.param .u64 .ptr .align 1 _Z26mat_mult_kernel_transposedPfS_S_iii_param_0,
	.param .u64 .ptr .align 1 _Z26mat_mult_kernel_transposedPfS_S_iii_param_1,
	.param .u64 .ptr .align 1 _Z26mat_mult_kernel_transposedPfS_S_iii_param_2,
	.param .u32 _Z26mat_mult_kernel_transposedPfS_S_iii_param_3,
	.param .u32 _Z26mat_mult_kernel_transposedPfS_S_iii_param_4,
	.param .u32 _Z26mat_mult_kernel_transposedPfS_S_iii_param_5
)
{
	.reg .pred 	%p<13>;
	.reg .b32 	%r<48>;
	.reg .b32 	%f<112>;
	.reg .b64 	%rd<43>;

	ld.param.u64 	%rd11, [_Z26mat_mult_kernel_transposedPfS_S_iii_param_0];
	ld.param.u64 	%rd12, [_Z26mat_mult_kernel_transposedPfS_S_iii_param_1];
	ld.param.u64 	%rd10, [_Z26mat_mult_kernel_transposedPfS_S_iii_param_2];
	ld.param.u32 	%r27, [_Z26mat_mult_kernel_transposedPfS_S_iii_param_3];
	ld.param.u32 	%r25, [_Z26mat_mult_kernel_transposedPfS_S_iii_param_4];
	ld.param.u32 	%r26, [_Z26mat_mult_kernel_transposedPfS_S_iii_param_5];
	cvta.to.global.u64 	%rd1, %rd12;
	cvta.to.global.u64 	%rd2, %rd11;
	mov.u32 	%r28, %ctaid.y;
	mov.u32 	%r29, %ntid.y;
	mov.u32 	%r30, %tid.y;
	mad.lo.s32 	%r1, %r28, %r29, %r30;
	mov.u32 	%r31, %ctaid.x;
	mov.u32 	%r32, %ntid.x;
	mov.u32 	%r33, %tid.x;
	mad.lo.s32 	%r2, %r31, %r32, %r33;
	setp.ge.s32 	%p1, %r1, %r27;
	setp.ge.s32 	%p2, %r2, %r26;
	or.pred  	%p3, %p1, %p2;
	@%p3 bra 	$L__BB0_15;
	setp.lt.s32 	%p4, %r25, 1;
	mov.f32 	%f111, 0f00000000;
	@%p4 bra 	$L__BB0_14;
	mul.lo.s32 	%r3, %r25, %r1;
	mul.lo.s32 	%r4, %r25, %r2;
	and.b32  	%r5, %r25, 15;
	setp.lt.u32 	%p5, %r25, 16;
	mov.f32 	%f111, 0f00000000;
	mov.b32 	%r44, 0;
	@%p5 bra 	$L__BB0_5;
	and.b32  	%r44, %r25, 2147483632;
	neg.s32 	%r42, %r44;
	mul.wide.u32 	%rd13, %r3, 4;
	add.s64 	%rd14, %rd13, %rd2;
	add.s64 	%rd41, %rd14, 32;
	add.s64 	%rd4, %rd1, 32;
	mov.f32 	%f111, 0f00000000;
	mov.u32 	%r41, %r4;
$L__BB0_4:
	.pragma "nounroll";
	mul.wide.s32 	%rd15, %r41, 4;
	add.s64 	%rd16, %rd4, %rd15;
	ld.global.f32 	%f18, [%rd41+-32];
	ld.global.f32 	%f19, [%rd16+-32];
	fma.rn.f32 	%f20, %f18, %f19, %f111;
	ld.global.f32 	%f21, [%rd41+-28];
	ld.global.f32 	%f22, [%rd16+-28];
	fma.rn.f32 	%f23, %f21, %f22, %f20;
	ld.global.f32 	%f24, [%rd41+-24];
	ld.global.f32 	%f25, [%rd16+-24];
	fma.rn.f32 	%f26, %f24, %f25, %f23;
	ld.global.f32 	%f27, [%rd41+-20];
	ld.global.f32 	%f28, [%rd16+-20];
	fma.rn.f32 	%f29, %f27, %f28, %f26;
	ld.global.f32 	%f30, [%rd41+-16];
	ld.global.f32 	%f31, [%rd16+-16];
	fma.rn.f32 	%f32, %f30, %f31, %f29;
	ld.global.f32 	%f33, [%rd41+-12];
	ld.global.f32 	%f34, [%rd16+-12];
	fma.rn.f32 	%f35, %f33, %f34, %f32;
	ld.global.f32 	%f36, [%rd41+-8];
	ld.global.f32 	%f37, [%rd16+-8];
	fma.rn.f32 	%f38, %f36, %f37, %f35;
	ld.global.f32 	%f39, [%rd41+-4];
	ld.global.f32 	%f40, [%rd16+-4];
	fma.rn.f32 	%f41, %f39, %f40, %f38;
	ld.global.f32 	%f42, [%rd41];
	ld.global.f32 	%f43, [%rd16];
	fma.rn.f32 	%f44, %f42, %f43, %f41;
	ld.global.f32 	%f45, [%rd41+4];
	ld.global.f32 	%f46, [%rd16+4];
	fma.rn.f32 	%f47, %f45, %f46, %f44;
	ld.global.f32 	%f48, [%rd41+8];
	ld.global.f32 	%f49, [%rd16+8];
	fma.rn.f32 	%f50, %f48, %f49, %f47;
	ld.global.f32 	%f51, [%rd41+12];
	ld.global.f32 	%f52, [%rd16+12];
	fma.rn.f32 	%f53, %f51, %f52, %f50;
	ld.global.f32 	%f54, [%rd41+16];
	ld.global.f32 	%f55, [%rd16+16];
	fma.rn.f32 	%f56, %f54, %f55, %f53;
	ld.global.f32 	%f57, [%rd41+20];
	ld.global.f32 	%f58, [%rd16+20];
	fma.rn.f32 	%f59, %f57, %f58, %f56;
	ld.global.f32 	%f60, [%rd41+24];
	ld.global.f32 	%f61, [%rd16+24];
	fma.rn.f32 	%f62, %f60, %f61, %f59;
	ld.global.f32 	%f63, [%rd41+28];
	ld.global.f32 	%f64, [%rd16+28];
	fma.rn.f32 	%f111, %f63, %f64, %f62;
	add.s32 	%r42, %r42, 16;
	add.s64 	%rd41, %rd41, 64;
	add.s32 	%r41, %r41, 16;
	setp.ne.s32 	%p6, %r42, 0;
	@%p6 bra 	$L__BB0_4;
$L__BB0_5:
	setp.eq.s32 	%p7, %r5, 0;
	@%p7 bra 	$L__BB0_14;
	and.b32  	%r13, %r25, 7;
	setp.lt.u32 	%p8, %r5, 8;
	@%p8 bra 	$L__BB0_8;
	add.s32 	%r35, %r44, %r3;
	mul.wide.u32 	%rd17, %r35, 4;
	add.s64 	%rd18, %rd2, %rd17;
	ld.global.f32 	%f66, [%rd18];
	add.s32 	%r36, %r44, %r4;
	mul.wide.s32 	%rd19, %r36, 4;
	add.s64 	%rd20, %rd1, %rd19;
	ld.global.f32 	%f67, [%rd20];
	fma.rn.f32 	%f68, %f66, %f67, %f111;
	cvt.u64.u32 	%rd21, %r3;
	cvt.u64.u32 	%rd22, %r44;
	add.s64 	%rd23, %rd22, %rd21;
	shl.b64 	%rd24, %rd23, 2;
	add.s64 	%rd25, %rd2, %rd24;
	ld.global.f32 	%f69, [%rd25+4];
	ld.global.f32 	%f70, [%rd20+4];
	fma.rn.f32 	%f71, %f69, %f70, %f68;
	ld.global.f32 	%f72, [%rd25+8];
	ld.global.f32 	%f73, [%rd20+8];
	fma.rn.f32 	%f74, %f72, %f73, %f71;
	ld.global.f32 	%f75, [%rd25+12];
	ld.global.f32 	%f76, [%rd20+12];
	fma.rn.f32 	%f77, %f75, %f76, %f74;
	ld.global.f32 	%f78, [%rd25+16];
	ld.global.f32 	%f79, [%rd20+16];
	fma.rn.f32 	%f80, %f78, %f79, %f77;
	ld.global.f32 	%f81, [%rd25+20];
	ld.global.f32 	%f82, [%rd20+20];
	fma.rn.f32 	%f83, %f81, %f82, %f80;
	ld.global.f32 	%f84, [%rd25+24];
	ld.global.f32 	%f85, [%rd20+24];
	fma.rn.f32 	%f86, %f84, %f85, %f83;
	ld.global.f32 	%f87, [%rd25+28];
	ld.global.f32 	%f88, [%rd20+28];
	fma.rn.f32 	%f111, %f87, %f88, %f86;
	add.s32 	%r44, %r44, 8;
$L__BB0_8:
	setp.eq.s32 	%p9, %r13, 0;
	@%p9 bra 	$L__BB0_14;
	and.b32  	%r16, %r25, 3;
	setp.lt.u32 	%p10, %r13, 4;
	@%p10 bra 	$L__BB0_11;
	add.s32 	%r37, %r44, %r3;
	mul.wide.u32 	%rd26, %r37, 4;
	add.s64 	%rd27, %rd2, %rd26;
	ld.global.f32 	%f90, [%rd27];
	add.s32 	%r38, %r44, %r4;
	mul.wide.s32 	%rd28, %r38, 4;
	add.s64 	%rd29, %rd1, %rd28;
	ld.global.f32 	%f91, [%rd29];
	fma.rn.f32 	%f92, %f90, %f91, %f111;
	cvt.u64.u32 	%rd30, %r3;
	cvt.u64.u32 	%rd31, %r44;
	add.s64 	%rd32, %rd31, %rd30;
	shl.b64 	%rd33, %rd32, 2;
	add.s64 	%rd34, %rd2, %rd33;
	ld.global.f32 	%f93, [%rd34+4];
	ld.global.f32 	%f94, [%rd29+4];
	fma.rn.f32 	%f95, %f93, %f94, %f92;
	ld.global.f32 	%f96, [%rd34+8];
	ld.global.f32 	%f97, [%rd29+8];
	fma.rn.f32 	%f98, %f96, %f97, %f95;
	ld.global.f32 	%f99, [%rd34+12];
	ld.global.f32 	%f100, [%rd29+12];
	fma.rn.f32 	%f111, %f99, %f100, %f98;
	add.s32 	%r44, %r44, 4;
$L__BB0_11:
	setp.eq.s32 	%p11, %r16, 0;
	@%p11 bra 	$L__BB0_14;
	add.s32 	%r47, %r44, %r4;
	add.s32 	%r39, %r44, %r3;
	mul.wide.u32 	%rd35, %r39, 4;
	add.s64 	%rd42, %rd2, %rd35;
	neg.s32 	%r46, %r16;
$L__BB0_13:
	.pragma "nounroll";
	mul.wide.s32 	%rd36, %r47, 4;
	add.s64 	%rd37, %rd1, %rd36;
	ld.global.f32 	%f101, [%rd42];
	ld.global.f32 	%f102, [%rd37];
	fma.rn.f32 	%f111, %f101, %f102, %f111;
	add.s32 	%r47, %r47, 1;
	add.s64 	%rd42, %rd42, 4;
	add.s32 	%r46, %r46, 1;
	setp.ne.s32 	%p12, %r46, 0;
	@%p12 bra 	$L__BB0_13;
$L__BB0_14:
	mad.lo.s32 	%r40, %r26, %r1, %r2;
	cvta.to.global.u64 	%rd38, %rd10;
	mul.wide.s32 	%rd39, %r40, 4;
	add.s64 	%rd40, %rd38, %rd39;
	st.global.f32 	[%rd40], %f111;
$L__BB0_15:
	ret;

}
	// .globl	_Z15mat_mult_kernelPfS_S_iii
.visible .entry _Z15mat_mult_kernelPfS_S_iii(
	.param .u64 .ptr .align 1 _Z15mat_mult_kernelPfS_S_iii_param_0,
	.param .u64 .ptr .align 1 _Z15mat_mult_kernelPfS_S_iii_param_1,
	.param .u64 .ptr .align 1 _Z15mat_mult_kernelPfS_S_iii_param_2,
	.param .u32 _Z15mat_mult_kernelPfS_S_iii_param_3,
	.param .u32 _Z15mat_mult_kernelPfS_S_iii_param_4,
	.param .u32 _Z15mat_mult_kernelPfS_S_iii_param_5
)
{
	.reg .pred 	%p<13>;
	.reg .b32 	%r<41>;
	.reg .b32 	%f<68>;
	.reg .b64 	%rd<53>;

	ld.param.u64 	%rd7, [_Z15mat_mult_kernelPfS_S_iii_param_0];
	ld.param.u64 	%rd8, [_Z15mat_mult_kernelPfS_S_iii_param_1];
	ld.param.u64 	%rd6, [_Z15mat_mult_kernelPfS_S_iii_param_2];
	ld.param.u32 	%r20, [_Z15mat_mult_kernelPfS_S_iii_param_3];
	ld.param.u32 	%r18, [_Z15mat_mult_kernelPfS_S_iii_param_4];
	ld.param.u32 	%r19, [_Z15mat_mult_kernelPfS_S_iii_param_5];
	cvta.to.global.u64 	%rd1, %rd8;
	cvta.to.global.u64 	%rd2, %rd7;
	mov.u32 	%r21, %ctaid.y;
	mov.u32 	%r22, %ntid.y;
	mov.u32 	%r23, %tid.y;
	mad.lo.s32 	%r1, %r21, %r22, %r23;
	mov.u32 	%r24, %ctaid.x;
	mov.u32 	%r25, %ntid.x;
	mov.u32 	%r26, %tid.x;
	mad.lo.s32 	%r2, %r24, %r25, %r26;
	setp.ge.s32 	%p1, %r1, %r20;
	setp.ge.s32 	%p2, %r2, %r19;
	or.pred  	%p3, %p1, %p2;
	@%p3 bra 	$L__BB1_14;
	setp.lt.s32 	%p4, %r18, 1;
	mov.f32 	%f67, 0f00000000;
	@%p4 bra 	$L__BB1_13;
	mul.lo.s32 	%r3, %r18, %r1;
	and.b32  	%r4, %r18, 7;
	setp.lt.u32 	%p5, %r18, 8;
	mov.f32 	%f67, 0f00000000;
	mov.b32 	%r39, 0;
	@%p5 bra 	$L__BB1_5;
	and.b32  	%r39, %r18, 2147483640;
	neg.s32 	%r37, %r39;
	shl.b32 	%r7, %r19, 3;
	mul.wide.u32 	%rd9, %r3, 4;
	add.s64 	%rd10, %rd9, %rd2;
	add.s64 	%rd52, %rd10, 16;
	mov.f32 	%f67, 0f00000000;
	mul.wide.s32 	%rd13, %r19, 4;
	mov.u32 	%r36, %r2;
$L__BB1_4:
	.pragma "nounroll";
	ld.global.f32 	%f17, [%rd52+-16];
	mul.wide.s32 	%rd11, %r36, 4;
	add.s64 	%rd12, %rd1, %rd11;
	ld.global.f32 	%f18, [%rd12];
	fma.rn.f32 	%f19, %f17, %f18, %f67;
	ld.global.f32 	%f20, [%rd52+-12];
	add.s64 	%rd14, %rd12, %rd13;
	ld.global.f32 	%f21, [%rd14];
	fma.rn.f32 	%f22, %f20, %f21, %f19;
	ld.global.f32 	%f23, [%rd52+-8];
	add.s64 	%rd15, %rd14, %rd13;
	ld.global.f32 	%f24, [%rd15];
	fma.rn.f32 	%f25, %f23, %f24, %f22;
	ld.global.f32 	%f26, [%rd52+-4];
	add.s64 	%rd16, %rd15, %rd13;
	ld.global.f32 	%f27, [%rd16];
	fma.rn.f32 	%f28, %f26, %f27, %f25;
	ld.global.f32 	%f29, [%rd52];
	add.s64 	%rd17, %rd16, %rd13;
	ld.global.f32 	%f30, [%rd17];
	fma.rn.f32 	%f31, %f29, %f30, %f28;
	ld.global.f32 	%f32, [%rd52+4];
	add.s64 	%rd18, %rd17, %rd13;
	ld.global.f32 	%f33, [%rd18];
	fma.rn.f32 	%f34, %f32, %f33, %f31;
	ld.global.f32 	%f35, [%rd52+8];
	add.s64 	%rd19, %rd18, %rd13;
	ld.global.f32 	%f36, [%rd19];
	fma.rn.f32 	%f37, %f35, %f36, %f34;
	ld.global.f32 	%f38, [%rd52+12];
	add.s64 	%rd20, %rd19, %rd13;
	ld.global.f32 	%f39, [%rd20];
	fma.rn.f32 	%f67, %f38, %f39, %f37;
	add.s32 	%r37, %r37, 8;
	add.s32 	%r36, %r36, %r7;
	add.s64 	%rd52, %rd52, 32;
	setp.ne.s32 	%p6, %r37, 0;
	@%p6 bra 	$L__BB1_4;
$L__BB1_5:
	setp.eq.s32 	%p7, %r4, 0;
	@%p7 bra 	$L__BB1_13;
	and.b32  	%r13, %r18, 3;
	setp.lt.u32 	%p8, %r4, 4;
	@%p8 bra 	$L__BB1_8;
	add.s32 	%r28, %r39, %r3;
	mul.wide.u32 	%rd21, %r28, 4;
	add.s64 	%rd22, %rd2, %rd21;
	ld.global.f32 	%f41, [%rd22];
	mad.lo.s32 	%r29, %r39, %r19, %r2;
	mul.wide.s32 	%rd23, %r29, 4;
	add.s64 	%rd24, %rd1, %rd23;
	ld.global.f32 	%f42, [%rd24];
	fma.rn.f32 	%f43, %f41, %f42, %f67;
	cvt.u64.u32 	%rd25, %r3;
	cvt.u64.u32 	%rd26, %r39;
	add.s64 	%rd27, %rd26, %rd25;
	shl.b64 	%rd28, %rd27, 2;
	add.s64 	%rd29, %rd2, %rd28;
	ld.global.f32 	%f44, [%rd29+4];
	mul.wide.s32 	%rd30, %r19, 4;
	add.s64 	%rd31, %rd24, %rd30;
	ld.global.f32 	%f45, [%rd31];
	fma.rn.f32 	%f46, %f44, %f45, %f43;
	ld.global.f32 	%f47, [%rd29+8];
	add.s64 	%rd32, %rd31, %rd30;
	ld.global.f32 	%f48, [%rd32];
	fma.rn.f32 	%f49, %f47, %f48, %f46;
	ld.global.f32 	%f50, [%rd29+12];
	add.s64 	%rd33, %rd32, %rd30;
	ld.global.f32 	%f51, [%rd33];
	fma.rn.f32 	%f67, %f50, %f51, %f49;
	add.s32 	%r39, %r39, 4;
$L__BB1_8:
	setp.eq.s32 	%p9, %r13, 0;
	@%p9 bra 	$L__BB1_13;
	setp.eq.s32 	%p10, %r13, 1;
	@%p10 bra 	$L__BB1_11;
	add.s32 	%r30, %r39, %r3;
	mul.wide.u32 	%rd34, %r30, 4;
	add.s64 	%rd35, %rd2, %rd34;
	ld.global.f32 	%f53, [%rd35];
	mad.lo.s32 	%r31, %r39, %r19, %r2;
	mul.wide.s32 	%rd36, %r31, 4;
	add.s64 	%rd37, %rd1, %rd36;
	ld.global.f32 	%f54, [%rd37];
	fma.rn.f32 	%f55, %f53, %f54, %f67;
	cvt.u64.u32 	%rd38, %r3;
	cvt.u64.u32 	%rd39, %r39;
	add.s64 	%rd40, %rd39, %rd38;
	shl.b64 	%rd41, %rd40, 2;
	add.s64 	%rd42, %rd2, %rd41;
	ld.global.f32 	%f56, [%rd42+4];
	mul.wide.s32 	%rd43, %r19, 4;
	add.s64 	%rd44, %rd37, %rd43;
	ld.global.f32 	%f57, [%rd44];
	fma.rn.f32 	%f67, %f56, %f57, %f55;
	add.s32 	%r39, %r39, 2;
$L__BB1_11:
	and.b32  	%r32, %r18, 1;
	setp.eq.b32 	%p11, %r32, 1;
	not.pred 	%p12, %p11;
	@%p12 bra 	$L__BB1_13;
	add.s32 	%r33, %r39, %r3;
	mul.wide.u32 	%rd45, %r33, 4;
	add.s64 	%rd46, %rd2, %rd45;
	ld.global.f32 	%f58, [%rd46];
	mad.lo.s32 	%r34, %r39, %r19, %r2;
	mul.wide.s32 	%rd47, %r34, 4;
	add.s64 	%rd48, %rd1, %rd47;
	ld.global.f32 	%f59, [%rd48];
	fma.rn.f32 	%f67, %f58, %f59, %f67;
$L__BB1_13:
	mad.lo.s32 	%r35, %r19, %r1, %r2;
	cvta.to.global.u64 	%rd49, %rd6;
	mul.wide.s32 	%rd50, %r35, 4;
	add.s64 	%rd51, %rd49, %rd50;
	st.global.f32 	[%rd51], %f67;
$L__BB1_14:
	ret;

}
	// .globl	_Z16transpose_kernelPfS_ii
.visible .entry _Z16transpose_kernelPfS_ii(
	.param .u64 .ptr .align 1 _Z16transpose_kernelPfS_ii_param_0,
	.param .u64 .ptr .align 1 _Z16transpose_kernelPfS_ii_param_1,
	.param .u32 _Z16transpose_kernelPfS_ii_param_2,
	.param .u32 _Z16transpose_kernelPfS_ii_param_3
)
{
	.reg .pred 	%p<4>;
	.reg .b32 	%r<13>;
	.reg .b32 	%f<2>;
	.reg .b64 	%rd<9>;

	ld.param.u64 	%rd1, [_Z16transpose_kernelPfS_ii_param_0];
	ld.param.u64 	%rd2, [_Z16transpose_kernelPfS_ii_param_1];
	ld.param.u32 	%r3, [_Z16transpose_kernelPfS_ii_param_2];
	ld.param.u32 	%r4, [_Z16transpose_kernelPfS_ii_param_3];
	mov.u32 	%r5, %ctaid.y;
	mov.u32 	%r6, %ntid.y;
	mov.u32 	%r7, %tid.y;
	mad.lo.s32 	%r1, %r5, %r6, %r7;
	mov.u32 	%r8, %ctaid.x;
	mov.u32 	%r9, %ntid.x;
	mov.u32 	%r10, %tid.x;
	mad.lo.s32 	%r2, %r8, %r9, %r10;
	setp.ge.s32 	%p1, %r1, %r3;
	setp.ge.s32 	%p2, %r2, %r4;
	or.pred  	%p3, %p1, %p2;
	@%p3 bra 	$L__BB2_2;
	cvta.to.global.u64 	%rd3, %rd1;
	cvta.to.global.u64 	%rd4, %rd2;
	mad.lo.s32 	%r11, %r4, %r1, %r2;
	mul.wide.s32 	%rd5, %r11, 4;
	add.s64 	%rd6, %rd3, %rd5;
	ld.global.f32 	%f1, [%rd6];
	mad.lo.s32 	%r12, %r3, %r2, %r1;
	mul.wide.s32 	%rd7, %r12, 4;
	add.s64 	%rd8, %rd4, %rd7;
	st.global.f32 	[%rd8], %f1;
$L__BB2_2:
	ret;

}
	// .globl	_Z11relu_kernelPfi
.visible .entry _Z11relu_kernelPfi(
	.param .u64 .ptr .align 1 _Z11relu_kernelPfi_param_0,
	.param .u32 _Z11relu_kernelPfi_param_1
)
{
	.reg .pred 	%p<2>;
	.reg .b32 	%r<6>;
	.reg .b32 	%f<3>;
	.reg .b64 	%rd<5>;

	ld.param.u64 	%rd1, [_Z11relu_kernelPfi_param_0];
	ld.param.u32 	%r2, [_Z11relu_kernelPfi_param_1];
	mov.u32 	%r3, %ctaid.x;
	mov.u32 	%r4, %ntid.x;
	mov.u32 	%r5, %tid.x;
	mad.lo.s32 	%r1, %r3, %r4, %r5;
	setp.ge.s32 	%p1, %r1, %r2;
	@%p1 bra 	$L__BB3_2;
	cvta.to.global.u64 	%rd2, %rd1;
	mul.wide.s32 	%rd3, %r1, 4;
	add.s64 	%rd4, %rd2, %rd3;
	ld.global.f32 	%f1, [%rd4];
	max.f32 	%f2, %f1, 0f00000000;
	st.global.f32 	[%rd4], %f2;
$L__BB3_2:
	ret;

}
	// .globl	_Z27relu_derivative_mult_kernelPfS_i
.visible .entry _Z27relu_derivative_mult_kernelPfS_i(
	.param .u64 .ptr .align 1 _Z27relu_derivative_mult_kernelPfS_i_param_0,
	.param .u64 .ptr .align 1 _Z27relu_derivative_mult_kernelPfS_i_param_1,
	.param .u32 _Z27relu_derivative_mult_kernelPfS_i_param_2
)
{
	.reg .pred 	%p<3>;
	.reg .b32 	%r<6>;
	.reg .b32 	%f<5>;
	.reg .b64 	%rd<8>;

	ld.param.u64 	%rd1, [_Z27relu_derivative_mult_kernelPfS_i_param_0];
	ld.param.u64 	%rd2, [_Z27relu_derivative_mult_kernelPfS_i_param_1];
	ld.param.u32 	%r2, [_Z27relu_derivative_mult_kernelPfS_i_param_2];
	mov.u32 	%r3, %ctaid.x;
	mov.u32 	%r4, %ntid.x;
	mov.u32 	%r5, %tid.x;
	mad.lo.s32 	%r1, %r3, %r4, %r5;
	setp.ge.s32 	%p1, %r1, %r2;
	@%p1 bra 	$L__BB4_2;
	cvta.to.global.u64 	%rd3, %rd2;
	cvta.to.global.u64 	%rd4, %rd1;
	mul.wide.s32 	%rd5, %r1, 4;
	add.s64 	%rd6, %rd3, %rd5;
	ld.global.f32 	%f1, [%rd6];
	setp.gt.f32 	%p2, %f1, 0f00000000;
	selp.f32 	%f2, 0f3F800000, 0f00000000, %p2;
	add.s64 	%rd7, %rd4, %rd5;
	ld.global.f32 	%f3, [%rd7];
	mul.f32 	%f4, %f3, %f2;
	st.global.f32 	[%rd7], %f4;
$L__BB4_2:
	ret;

}
	// .globl	_Z21update_weights_kernelPfS_fi
.visible .entry _Z21update_weights_kernelPfS_fi(
	.param .u64 .ptr .align 1 _Z21update_weights_kernelPfS_fi_param_0,
	.param .u64 .ptr .align 1 _Z21update_weights_kernelPfS_fi_param_1,
	.param .f32 _Z21update_weights_kernelPfS_fi_param_2,
	.param .u32 _Z21update_weights_kernelPfS_fi_param_3
)
{
	.reg .pred 	%p<2>;
	.reg .b32 	%r<6>;
	.reg .b32 	%f<6>;
	.reg .b64 	%rd<8>;

	ld.param.u64 	%rd1, [_Z21update_weights_kernelPfS_fi_param_0];
	ld.param.u64 	%rd2, [_Z21update_weights_kernelPfS_fi_param_1];
	ld.param.f32 	%f1, [_Z21update_weights_kernelPfS_fi_param_2];
	ld.param.u32 	%r2, [_Z21update_weights_kernelPfS_fi_param_3];
	mov.u32 	%r3, %ctaid.x;
	mov.u32 	%r4, %ntid.x;
	mov.u32 	%r5, %tid.x;
	mad.lo.s32 	%r1, %r3, %r4, %r5;
	setp.ge.s32 	%p1, %r1, %r2;
	@%p1 bra 	$L__BB5_2;
	cvta.to.global.u64 	%rd3, %rd2;
	cvta.to.global.u64 	%rd4, %rd1;
	mul.wide.s32 	%rd5, %r1, 4;
	add.s64 	%rd6, %rd3, %rd5;
	ld.global.f32 	%f2, [%rd6];
	mul.f32 	%f3, %f1, %f2;
	add.s64 	%rd7, %rd4, %rd5;
	ld.global.f32 	%f4, [%rd7];
	sub.f32 	%f5, %f4, %f3;
	st.global.f32 	[%rd7], %f5;
$L__BB5_2:
	ret;

}
	// .globl	_Z20sub_and_scale_kernelPfS_S_fi
.visible .entry _Z20sub_and_scale_kernelPfS_S_fi(
	.param .u64 .ptr .align 1 _Z20sub_and_scale_kernelPfS_S_fi_param_0,
	.param .u64 .ptr .align 1 _Z20sub_and_scale_kernelPfS_S_fi_param_1,
	.param .u64 .ptr .align 1 _Z20sub_and_scale_kernelPfS_S_fi_param_2,
	.param .f32 _Z20sub_and_scale_kernelPfS_S_fi_param_3,
	.param .u32 _Z20sub_and_scale_kernelPfS_S_fi_param_4
)
{
	.reg .pred 	%p<2>;
	.reg .b32 	%r<6>;
	.reg .b32 	%f<6>;
	.reg .b64 	%rd<11>;

	ld.param.u64 	%rd1, [_Z20sub_and_scale_kernelPfS_S_fi_param_0];
	ld.param.u64 	%rd2, [_Z20sub_and_scale_kernelPfS_S_fi_param_1];
	ld.param.u64 	%rd3, [_Z20sub_and_scale_kernelPfS_S_fi_param_2];
	ld.param.f32 	%f1, [_Z20sub_and_scale_kernelPfS_S_fi_param_3];
	ld.param.u32 	%r2, [_Z20sub_and_scale_kernelPfS_S_fi_param_4];
	mov.u32 	%r3, %ctaid.x;
	mov.u32 	%r4, %ntid.x;
	mov.u32 	%r5, %tid.x;
	mad.lo.s32 	%r1, %r3, %r4, %r5;
	setp.ge.s32 	%p1, %r1, %r2;
	@%p1 bra 	$L__BB6_2;
	cvta.to.global.u64 	%rd4, %rd2;
	cvta.to.global.u64 	%rd5, %rd3;
	cvta.to.global.u64 	%rd6, %rd1;
	mul.wide.s32 	%rd7, %r1, 4;
	add.s64 	%rd8, %rd4, %rd7;
	ld.global.f32 	%f2, [%rd8];
	add.s64 	%rd9, %rd5, %rd7;
	ld.global.f32 	%f3, [%rd9];
	sub.f32 	%f4, %f2, %f3;
	mul.f32 	%f5, %f1, %f4;
	add.s64 	%rd10, %rd6, %rd7;
	st.global.f32 	[%rd10], %f5;
$L__BB6_2:
	ret;

}


// ===== COMPILED SASS (sm_100) =====

	.target	sm_100

	.elftype	@"ET_EXEC"


//--------------------- .note.nv.tkinfo           --------------------------
	.section	.note.nv.tkinfo,"",@"SHT_NOTE"
	.sectionflags	@"SHF_NOTE_NV_TKINFO"
	.tkinfo
        /*0018*/ 	.word	0x00000002
        /*0030*/ 	.string	""
        /*0030*/ 	.string	"ptxas"
        /*0030*/ 	.string	"Cuda compilation tools, release 13.0, V13.0.88"
        /*0030*/ 	.string	"Build cuda_13.0.r13.0/compiler.36424714_0"
        /*0030*/ 	.string	"-arch sm_100 -m 64 "



//--------------------- .note.nv.cuinfo           --------------------------
	.section	.note.nv.cuinfo,"",@"SHT_NOTE"
	.sectionflags	@"SHF_NOTE_NV_CUINFO"
        /*0018*/ 	.short	0x0002
        /*001a*/ 	.short	0x0064
        /*001c*/ 	.short	0x0082
	.zero		2


//--------------------- .nv.info                  --------------------------
	.section	.nv.info,"",@"SHT_CUDA_INFO"
	.align	4


	//----- nvinfo : EIATTR_REGCOUNT
	.align		4
        /*0000*/ 	.byte	0x04, 0x2f
        /*0002*/ 	.short	(.L_1 - .L_0)
	.align		4
.L_0:
        /*0004*/ 	.word	index@(_Z26mat_mult_kernel_transposedPfS_S_iii)
        /*0008*/ 	.word	0x0000001f


	//----- nvinfo : EIATTR_FRAME_SIZE
	.align		4
.L_1:
        /*000c*/ 	.byte	0x04, 0x11
        /*000e*/ 	.short	(.L_3 - .L_2)
	.align		4
.L_2:
        /*0010*/ 	.word	index@(_Z26mat_mult_kernel_transposedPfS_S_iii)
        /*0014*/ 	.word	0x00000000


	//----- nvinfo : EIATTR_REGCOUNT
	.align		4
.L_3:
        /*0018*/ 	.byte	0x04, 0x2f
        /*001a*/ 	.short	(.L_5 - .L_4)
	.align		4
.L_4:
        /*001c*/ 	.word	index@(_Z15mat_mult_kernelPfS_S_iii)
        /*0020*/ 	.word	0x00000020


	//----- nvinfo : EIATTR_FRAME_SIZE
	.align		4
.L_5:
        /*0024*/ 	.byte	0x04, 0x11
        /*0026*/ 	.short	(.L_7 - .L_6)
	.align		4
.L_6:
        /*0028*/ 	.word	index@(_Z15mat_mult_kernelPfS_S_iii)
        /*002c*/ 	.word	0x00000000


	//----- nvinfo : EIATTR_REGCOUNT
	.align		4
.L_7:
        /*0030*/ 	.byte	0x04, 0x2f
        /*0032*/ 	.short	(.L_9 - .L_8)
	.align		4
.L_8:
        /*0034*/ 	.word	index@(_Z16transpose_kernelPfS_ii)
        /*0038*/ 	.word	0x0000000a


	//----- nvinfo : EIATTR_FRAME_SIZE
	.align		4
.L_9:
        /*003c*/ 	.byte	0x04, 0x11
        /*003e*/ 	.short	(.L_11 - .L_10)
	.align		4
.L_10:
        /*0040*/ 	.word	index@(_Z16transpose_kernelPfS_ii)
        /*0044*/ 	.word	0x00000000


	//----- nvinfo : EIATTR_REGCOUNT
	.align		4
.L_11:
        /*0048*/ 	.byte	0x04, 0x2f
        /*004a*/ 	.short	(.L_13 - .L_12)
	.align		4
.L_12:
        /*004c*/ 	.word	index@(_Z11relu_kernelPfi)
        /*0050*/ 	.word	0x00000008


	//----- nvinfo : EIATTR_FRAME_SIZE
	.align		4
.L_13:
        /*0054*/ 	.byte	0x04, 0x11
        /*0056*/ 	.short	(.L_15 - .L_14)
	.align		4
.L_14:
        /*0058*/ 	.word	index@(_Z11relu_kernelPfi)
        /*005c*/ 	.word	0x00000000


	//----- nvinfo : EIATTR_REGCOUNT
	.align		4
.L_15:
        /*0060*/ 	.byte	0x04, 0x2f
        /*0062*/ 	.short	(.L_17 - .L_16)
	.align		4
.L_16:
        /*0064*/ 	.word	index@(_Z27relu_derivative_mult_kernelPfS_i)
        /*0068*/ 	.word	0x0000000a


	//----- nvinfo : EIATTR_FRAME_SIZE
	.align		4
.L_17:
        /*006c*/ 	.byte	0x04, 0x11
        /*006e*/ 	.short	(.L_19 - .L_18)
	.align		4
.L_18:
        /*0070*/ 	.word	index@(_Z27relu_derivative_mult_kernelPfS_i)
        /*0074*/ 	.word	0x00000000


	//----- nvinfo : EIATTR_REGCOUNT
	.align		4
.L_19:
        /*0078*/ 	.byte	0x04, 0x2f
        /*007a*/ 	.short	(.L_21 - .L_20)
	.align		4
.L_20:
        /*007c*/ 	.word	index@(_Z21update_weights_kernelPfS_fi)
        /*0080*/ 	.word	0x0000000a


	//----- nvinfo : EIATTR_FRAME_SIZE
	.align		4
.L_21:
        /*0084*/ 	.byte	0x04, 0x11
        /*0086*/ 	.short	(.L_23 - .L_22)
	.align		4
.L_22:
        /*0088*/ 	.word	index@(_Z21update_weights_kernelPfS_fi)
        /*008c*/ 	.word	0x00000000


	//----- nvinfo : EIATTR_REGCOUNT
	.align		4
.L_23:
        /*0090*/ 	.byte	0x04, 0x2f
        /*0092*/ 	.short	(.L_25 - .L_24)
	.align		4
.L_24:
        /*0094*/ 	.word	index@(_Z20sub_and_scale_kernelPfS_S_fi)
        /*0098*/ 	.word	0x0000000c


	//----- nvinfo : EIATTR_FRAME_SIZE
	.align		4
.L_25:
        /*009c*/ 	.byte	0x04, 0x11
        /*009e*/ 	.short	(.L_27 - .L_26)
	.align		4
.L_26:
        /*00a0*/ 	.word	index@(_Z20sub_and_scale_kernelPfS_S_fi)
        /*00a4*/ 	.word	0x00000000


	//----- nvinfo : EIATTR_MIN_STACK_SIZE
	.align		4
.L_27:
        /*00a8*/ 	.byte	0x04, 0x12
        /*00aa*/ 	.short	(.L_29 - .L_28)
	.align		4
.L_28:
        /*00ac*/ 	.word	index@(_Z20sub_and_scale_kernelPfS_S_fi)
        /*00b0*/ 	.word	0x00000000


	//----- nvinfo : EIATTR_MIN_STACK_SIZE
	.align		4
.L_29:
        /*00b4*/ 	.byte	0x04, 0x12
        /*00b6*/ 	.short	(.L_31 - .L_30)
	.align		4
.L_30:
        /*00b8*/ 	.word	index@(_Z21update_weights_kernelPfS_fi)
        /*00bc*/ 	.word	0x00000000


	//----- nvinfo : EIATTR_MIN_STACK_SIZE
	.align		4
.L_31:
        /*00c0*/ 	.byte	0x04, 0x12
        /*00c2*/ 	.short	(.L_33 - .L_32)
	.align		4
.L_32:
        /*00c4*/ 	.word	index@(_Z27relu_derivative_mult_kernelPfS_i)
        /*00c8*/ 	.word	0x00000000


	//----- nvinfo : EIATTR_MIN_STACK_SIZE
	.align		4
.L_33:
        /*00cc*/ 	.byte	0x04, 0x12
        /*00ce*/ 	.short	(.L_35 - .L_34)
	.align		4
.L_34:
        /*00d0*/ 	.word	index@(_Z11relu_kernelPfi)
        /*00d4*/ 	.word	0x00000000


	//----- nvinfo : EIATTR_MIN_STACK_SIZE
	.align		4
.L_35:
        /*00d8*/ 	.byte	0x04, 0x12
        /*00da*/ 	.short	(.L_37 - .L_36)
	.align		4
.L_36:
        /*00dc*/ 	.word	index@(_Z16transpose_kernelPfS_ii)
        /*00e0*/ 	.word	0x00000000


	//----- nvinfo : EIATTR_MIN_STACK_SIZE
	.align		4
.L_37:
        /*00e4*/ 	.byte	0x04, 0x12
        /*00e6*/ 	.short	(.L_39 - .L_38)
	.align		4
.L_38:
        /*00e8*/ 	.word	index@(_Z15mat_mult_kernelPfS_S_iii)
        /*00ec*/ 	.word	0x00000000


	//----- nvinfo : EIATTR_MIN_STACK_SIZE
	.align		4
.L_39:
        /*00f0*/ 	.byte	0x04, 0x12
        /*00f2*/ 	.short	(.L_41 - .L_40)
	.align		4
.L_40:
        /*00f4*/ 	.word	index@(_Z26mat_mult_kernel_transposedPfS_S_iii)
        /*00f8*/ 	.word	0x00000000
.L_41:


//--------------------- .nv.compat                --------------------------
	.section	.nv.compat,"",@"SHT_CUDA_COMPAT_INFO"
	.align	4
        /*0000*/ 	.byte	0x02, 0x09, 0x00, 0x00, 0x02, 0x02, 0x01, 0x00, 0x02, 0x05, 0x05, 0x00, 0x03, 0x07, 0x01, 0x01
        /*0010*/ 	.byte	0x02, 0x03, 0x00, 0x00, 0x02, 0x06, 0x01, 0x00, 0x04, 0x0b, 0x08, 0x00, 0x09, 0x00, 0x00, 0x00
        /*0020*/ 	.byte	0x00, 0x00, 0x00, 0x00


//--------------------- .nv.info._Z20sub_and_scale_kernelPfS_S_fi --------------------------
	.section	.nv.info._Z20sub_and_scale_kernelPfS_S_fi,"",@"SHT_CUDA_INFO"
	.sectionflags	@""
	.align	4


	//----- nvinfo : EIATTR_CUDA_API_VERSION
	.align		4
        /*0000*/ 	.byte	0x04, 0x37
        /*0002*/ 	.short	(.L_43 - .L_42)
.L_42:
        /*0004*/ 	.word	0x00000082


	//----- nvinfo : EIATTR_KPARAM_INFO
	.align		4
.L_43:
        /*0008*/ 	.byte	0x04, 0x17
        /*000a*/ 	.short	(.L_45 - .L_44)
.L_44:
        /*000c*/ 	.word	0x00000000
        /*0010*/ 	.short	0x0004
        /*0012*/ 	.short	0x001c
        /*0014*/ 	.byte	0x00, 0xf0, 0x11, 0x00


	//----- nvinfo : EIATTR_KPARAM_INFO
	.align		4
.L_45:
        /*0018*/ 	.byte	0x04, 0x17
        /*001a*/ 	.short	(.L_47 - .L_46)
.L_46:
        /*001c*/ 	.word	0x00000000
        /*0020*/ 	.short	0x0003
        /*0022*/ 	.short	0x0018
        /*0024*/ 	.byte	0x00, 0xf0, 0x11, 0x00


	//----- nvinfo : EIATTR_KPARAM_INFO
	.align		4
.L_47:
        /*0028*/ 	.byte	0x04, 0x17
        /*002a*/ 	.short	(.L_49 - .L_48)
.L_48:
        /*002c*/ 	.word	0x00000000
        /*0030*/ 	.short	0x0002
        /*0032*/ 	.short	0x0010
        /*0034*/ 	.byte	0x00, 0xf5, 0x21, 0x00


	//----- nvinfo : EIATTR_KPARAM_INFO
	.align		4
.L_49:
        /*0038*/ 	.byte	0x04, 0x17
        /*003a*/ 	.short	(.L_51 - .L_50)
.L_50:
        /*003c*/ 	.word	0x00000000
        /*0040*/ 	.short	0x0001
        /*0042*/ 	.short	0x0008
        /*0044*/ 	.byte	0x00, 0xf5, 0x21, 0x00


	//----- nvinfo : EIATTR_KPARAM_INFO
	.align		4
.L_51:
        /*0048*/ 	.byte	0x04, 0x17
        /*004a*/ 	.short	(.L_53 - .L_52)
.L_52:
        /*004c*/ 	.word	0x00000000
        /*0050*/ 	.short	0x0000
        /*0052*/ 	.short	0x0000
        /*0054*/ 	.byte	0x00, 0xf5, 0x21, 0x00


	//----- nvinfo : EIATTR_SPARSE_MMA_MASK
	.align		4
.L_53:
        /*0058*/ 	.byte	0x03, 0x50
        /*005a*/ 	.short	0x0000


	//----- nvinfo : EIATTR_MAXREG_COUNT
	.align		4
        /*005c*/ 	.byte	0x03, 0x1b
        /*005e*/ 	.short	0x00ff


	//----- nvinfo : EIATTR_MERCURY_ISA_VERSION
	.align		4
        /*0060*/ 	.byte	0x03, 0x5f
        /*0062*/ 	.short	0x0101


	//----- nvinfo : EIATTR_VRC_CTA_INIT_COUNT
	.align		4
        /*0064*/ 	.byte	0x02, 0x4a
	.zero		1
	.zero		1


	//----- nvinfo : EIATTR_EXIT_INSTR_OFFSETS
	.align		4
        /*0068*/ 	.byte	0x04, 0x1c
        /*006a*/ 	.short	(.L_55 - .L_54)


	//   ....[0]....
.L_54:
        /*006c*/ 	.word	0x00000070


	//   ....[1]....
        /*0070*/ 	.word	0x00000150


	//----- nvinfo : EIATTR_CBANK_PARAM_SIZE
	.align		4
.L_55:
        /*0074*/ 	.byte	0x03, 0x19
        /*0076*/ 	.short	0x0020


	//----- nvinfo : EIATTR_PARAM_CBANK
	.align		4
        /*0078*/ 	.byte	0x04, 0x0a
        /*007a*/ 	.short	(.L_57 - .L_56)
	.align		4
.L_56:
        /*007c*/ 	.word	index@(.nv.constant0._Z20sub_and_scale_kernelPfS_S_fi)
        /*0080*/ 	.short	0x0380
        /*0082*/ 	.short	0x0020


	//----- nvinfo : EIATTR_SW_WAR
	.align		4
.L_57:
        /*0084*/ 	.byte	0x04, 0x36
        /*0086*/ 	.short	(.L_59 - .L_58)
.L_58:
        /*0088*/ 	.word	0x00000008
.L_59:


//--------------------- .nv.info._Z21update_weights_kernelPfS_fi --------------------------
	.section	.nv.info._Z21update_weights_kernelPfS_fi,"",@"SHT_CUDA_INFO"
	.sectionflags	@""
	.align	4


	//----- nvinfo : EIATTR_CUDA_API_VERSION
	.align		4
        /*0000*/ 	.byte	0x04, 0x37
        /*0002*/ 	.short	(.L_61 - .L_60)
.L_60:
        /*0004*/ 	.word	0x00000082


	//----- nvinfo : EIATTR_KPARAM_INFO
	.align		4
.L_61:
        /*0008*/ 	.byte	0x04, 0x17
        /*000a*/ 	.short	(.L_63 - .L_62)
.L_62:
        /*000c*/ 	.word	0x00000000
        /*0010*/ 	.short	0x0003
        /*0012*/ 	.short	0x0014
        /*0014*/ 	.byte	0x00, 0xf0, 0x11, 0x00


	//----- nvinfo : EIATTR_KPARAM_INFO
	.align		4
.L_63:
        /*0018*/ 	.byte	0x04, 0x17
        /*001a*/ 	.short	(.L_65 - .L_64)
.L_64:
        /*001c*/ 	.word	0x00000000
        /*0020*/ 	.short	0x0002
        /*0022*/ 	.short	0x0010
        /*0024*/ 	.byte	0x00, 0xf0, 0x11, 0x00


	//----- nvinfo : EIATTR_KPARAM_INFO
	.align		4
.L_65:
        /*0028*/ 	.byte	0x04, 0x17
        /*002a*/ 	.short	(.L_67 - .L_66)
.L_66:
        /*002c*/ 	.word	0x00000000
        /*0030*/ 	.short	0x0001
        /*0032*/ 	.short	0x0008
        /*0034*/ 	.byte	0x00, 0xf5, 0x21, 0x00


	//----- nvinfo : EIATTR_KPARAM_INFO
	.align		4
.L_67:
        /*0038*/ 	.byte	0x04, 0x17
        /*003a*/ 	.short	(.L_69 - .L_68)
.L_68:
        /*003c*/ 	.word	0x00000000
        /*0040*/ 	.short	0x0000
        /*0042*/ 	.short	0x0000
        /*0044*/ 	.byte	0x00, 0xf5, 0x21, 0x00


	//----- nvinfo : EIATTR_SPARSE_MMA_MASK
	.align		4
.L_69:
        /*0048*/ 	.byte	0x03, 0x50
        /*004a*/ 	.short	0x0000


	//----- nvinfo : EIATTR_MAXREG_COUNT
	.align		4
        /*004c*/ 	.byte	0x03, 0x1b
        /*004e*/ 	.short	0x00ff


	//----- nvinfo : EIATTR_MERCURY_ISA_VERSION
	.align		4
        /*0050*/ 	.byte	0x03, 0x5f
        /*0052*/ 	.short	0x0101


	//----- nvinfo : EIATTR_VRC_CTA_INIT_COUNT
	.align		4
        /*0054*/ 	.byte	0x02, 0x4a
	.zero		1
	.zero		1


	//----- nvinfo : EIATTR_EXIT_INSTR_OFFSETS
	.align		4
        /*0058*/ 	.byte	0x04, 0x1c
        /*005a*/ 	.short	(.L_71 - .L_70)


	//   ....[0]....
.L_70:
        /*005c*/ 	.word	0x00000070


	//   ....[1]....
        /*0060*/ 	.word	0x00000120


	//----- nvinfo : EIATTR_CBANK_PARAM_SIZE
	.align		4
.L_71:
        /*0064*/ 	.byte	0x03, 0x19
        /*0066*/ 	.short	0x0018


	//----- nvinfo : EIATTR_PARAM_CBANK
	.align		4
        /*0068*/ 	.byte	0x04, 0x0a
        /*006a*/ 	.short	(.L_73 - .L_72)
	.align		4
.L_72:
        /*006c*/ 	.word	index@(.nv.constant0._Z21update_weights_kernelPfS_fi)
        /*0070*/ 	.short	0x0380
        /*0072*/ 	.short	0x0018


	//----- nvinfo : EIATTR_SW_WAR
	.align		4
.L_73:
        /*0074*/ 	.byte	0x04, 0x36
        /*0076*/ 	.short	(.L_75 - .L_74)
.L_74:
        /*0078*/ 	.word	0x00000008
.L_75:


//--------------------- .nv.info._Z27relu_derivative_mult_kernelPfS_i --------------------------
	.section	.nv.info._Z27relu_derivative_mult_kernelPfS_i,"",@"SHT_CUDA_INFO"
	.sectionflags	@""
	.align	4


	//----- nvinfo : EIATTR_CUDA_API_VERSION
	.align		4
        /*0000*/ 	.byte	0x04, 0x37
        /*0002*/ 	.short	(.L_77 - .L_76)
.L_76:
        /*0004*/ 	.word	0x00000082


	//----- nvinfo : EIATTR_KPARAM_INFO
	.align		4
.L_77:
        /*0008*/ 	.byte	0x04, 0x17
        /*000a*/ 	.short	(.L_79 - .L_78)
.L_78:
        /*000c*/ 	.word	0x00000000
        /*0010*/ 	.short	0x0002
        /*0012*/ 	.short	0x0010
        /*0014*/ 	.byte	0x00, 0xf0, 0x11, 0x00


	//----- nvinfo : EIATTR_KPARAM_INFO
	.align		4
.L_79:
        /*0018*/ 	.byte	0x04, 0x17
        /*001a*/ 	.short	(.L_81 - .L_80)
.L_80:
        /*001c*/ 	.word	0x00000000
        /*0020*/ 	.short	0x0001
        /*0022*/ 	.short	0x0008
        /*0024*/ 	.byte	0x00, 0xf5, 0x21, 0x00


	//----- nvinfo : EIATTR_KPARAM_INFO
	.align		4
.L_81:
        /*0028*/ 	.byte	0x04, 0x17
        /*002a*/ 	.short	(.L_83 - .L_82)
.L_82:
        /*002c*/ 	.word	0x00000000
        /*0030*/ 	.short	0x0000
        /*0032*/ 	.short	0x0000
        /*0034*/ 	.byte	0x00, 0xf5, 0x21, 0x00


	//----- nvinfo : EIATTR_SPARSE_MMA_MASK
	.align		4
.L_83:
        /*0038*/ 	.byte	0x03, 0x50
        /*003a*/ 	.short	0x0000


	//----- nvinfo : EIATTR_MAXREG_COUNT
	.align		4
        /*003c*/ 	.byte	0x03, 0x1b
        /*003e*/ 	.short	0x00ff


	//----- nvinfo : EIATTR_MERCURY_ISA_VERSION
	.align		4
        /*0040*/ 	.byte	0x03, 0x5f
        /*0042*/ 	.short	0x0101


	//----- nvinfo : EIATTR_VRC_CTA_INIT_COUNT
	.align		4
        /*0044*/ 	.byte	0x02, 0x4a
	.zero		1
	.zero		1


	//----- nvinfo : EIATTR_EXIT_INSTR_OFFSETS
	.align		4
        /*0048*/ 	.byte	0x04, 0x1c
        /*004a*/ 	.short	(.L_85 - .L_84)


	//   ....[0]....
.L_84:
        /*004c*/ 	.word	0x00000070


	//   ....[1]....
        /*0050*/ 	.word	0x00000120


	//----- nvinfo : EIATTR_CBANK_PARAM_SIZE
	.align		4
.L_85:
        /*0054*/ 	.byte	0x03, 0x19
        /*0056*/ 	.short	0x0014


	//----- nvinfo : EIATTR_PARAM_CBANK
	.align		4
        /*0058*/ 	.byte	0x04, 0x0a
        /*005a*/ 	.short	(.L_87 - .L_86)
	.align		4
.L_86:
        /*005c*/ 	.word	index@(.nv.constant0._Z27relu_derivative_mult_kernelPfS_i)
        /*0060*/ 	.short	0x0380
        /*0062*/ 	.short	0x0014


	//----- nvinfo : EIATTR_SW_WAR
	.align		4
.L_87:
        /*0064*/ 	.byte	0x04, 0x36
        /*0066*/ 	.short	(.L_89 - .L_88)
.L_88:
        /*0068*/ 	.word	0x00000008
.L_89:


//--------------------- .nv.info._Z11relu_kernelPfi --------------------------
	.section	.nv.info._Z11relu_kernelPfi,"",@"SHT_CUDA_INFO"
	.sectionflags	@""
	.align	4


	//----- nvinfo : EIATTR_CUDA_API_VERSION
	.align		4
        /*0000*/ 	.byte	0x04, 0x37
        /*0002*/ 	.short	(.L_91 - .L_90)
.L_90:
        /*0004*/ 	.word	0x00000082


	//----- nvinfo : EIATTR_KPARAM_INFO
	.align		4
.L_91:
        /*0008*/ 	.byte	0x04, 0x17
        /*000a*/ 	.short	(.L_93 - .L_92)
.L_92:
        /*000c*/ 	.word	0x00000000
        /*0010*/ 	.short	0x0001
        /*0012*/ 	.short	0x0008
        /*0014*/ 	.byte	0x00, 0xf0, 0x11, 0x00


	//----- nvinfo : EIATTR_KPARAM_INFO
	.align		4
.L_93:
        /*0018*/ 	.byte	0x04, 0x17
        /*001a*/ 	.short	(.L_95 - .L_94)
.L_94:
        /*001c*/ 	.word	0x00000000
        /*0020*/ 	.short	0x0000
        /*0022*/ 	.short	0x0000
        /*0024*/ 	.byte	0x00, 0xf5, 0x21, 0x00


	//----- nvinfo : EIATTR_SPARSE_MMA_MASK
	.align		4
.L_95:
        /*0028*/ 	.byte	0x03, 0x50
        /*002a*/ 	.short	0x0000


	//----- nvinfo : EIATTR_MAXREG_COUNT
	.align		4
        /*002c*/ 	.byte	0x03, 0x1b
        /*002e*/ 	.short	0x00ff


	//----- nvinfo : EIATTR_MERCURY_ISA_VERSION
	.align		4
        /*0030*/ 	.byte	0x03, 0x5f
        /*0032*/ 	.short	0x0101


	//----- nvinfo : EIATTR_VRC_CTA_INIT_COUNT
	.align		4
        /*0034*/ 	.byte	0x02, 0x4a
	.zero		1
	.zero		1


	//----- nvinfo : EIATTR_EXIT_INSTR_OFFSETS
	.align		4
        /*0038*/ 	.byte	0x04, 0x1c
        /*003a*/ 	.short	(.L_97 - .L_96)


	//   ....[0]....
.L_96:
        /*003c*/ 	.word	0x00000070


	//   ....[1]....
        /*0040*/ 	.word	0x000000e0


	//----- nvinfo : EIATTR_CBANK_PARAM_SIZE
	.align		4
.L_97:
        /*0044*/ 	.byte	0x03, 0x19
        /*0046*/ 	.short	0x000c


	//----- nvinfo : EIATTR_PARAM_CBANK
	.align		4
        /*0048*/ 	.byte	0x04, 0x0a
        /*004a*/ 	.short	(.L_99 - .L_98)
	.align		4
.L_98:
        /*004c*/ 	.word	index@(.nv.constant0._Z11relu_kernelPfi)
        /*0050*/ 	.short	0x0380
        /*0052*/ 	.short	0x000c


	//----- nvinfo : EIATTR_SW_WAR
	.align		4
.L_99:
        /*0054*/ 	.byte	0x04, 0x36
        /*0056*/ 	.short	(.L_101 - .L_100)
.L_100:
        /*0058*/ 	.word	0x00000008
.L_101:


//--------------------- .nv.info._Z16transpose_kernelPfS_ii --------------------------
	.section	.nv.info._Z16transpose_kernelPfS_ii,"",@"SHT_CUDA_INFO"
	.sectionflags	@""
	.align	4


	//----- nvinfo : EIATTR_CUDA_API_VERSION
	.align		4
        /*0000*/ 	.byte	0x04, 0x37
        /*0002*/ 	.short	(.L_103 - .L_102)
.L_102:
        /*0004*/ 	.word	0x00000082


	//----- nvinfo : EIATTR_KPARAM_INFO
	.align		4
.L_103:
        /*0008*/ 	.byte	0x04, 0x17
        /*000a*/ 	.short	(.L_105 - .L_104)
.L_104:
        /*000c*/ 	.word	0x00000000
        /*0010*/ 	.short	0x0003
        /*0012*/ 	.short	0x0014
        /*0014*/ 	.byte	0x00, 0xf0, 0x11, 0x00


	//----- nvinfo : EIATTR_KPARAM_INFO
	.align		4
.L_105:
        /*0018*/ 	.byte	0x04, 0x17
        /*001a*/ 	.short	(.L_107 - .L_106)
.L_106:
        /*001c*/ 	.word	0x00000000
        /*0020*/ 	.short	0x0002
        /*0022*/ 	.short	0x0010
        /*0024*/ 	.byte	0x00, 0xf0, 0x11, 0x00


	//----- nvinfo : EIATTR_KPARAM_INFO
	.align		4
.L_107:
        /*0028*/ 	.byte	0x04, 0x17
        /*002a*/ 	.short	(.L_109 - .L_108)
.L_108:
        /*002c*/ 	.word	0x00000000
        /*0030*/ 	.short	0x0001
        /*0032*/ 	.short	0x0008
        /*0034*/ 	.byte	0x00, 0xf5, 0x21, 0x00


	//----- nvinfo : EIATTR_KPARAM_INFO
	.align		4
.L_109:
        /*0038*/ 	.byte	0x04, 0x17
        /*003a*/ 	.short	(.L_111 - .L_110)
.L_110:
        /*003c*/ 	.word	0x00000000
        /*0040*/ 	.short	0x0000
        /*0042*/ 	.short	0x0000
        /*0044*/ 	.byte	0x00, 0xf5, 0x21, 0x00


	//----- nvinfo : EIATTR_SPARSE_MMA_MASK
	.align		4
.L_111:
        /*0048*/ 	.byte	0x03, 0x50
        /*004a*/ 	.short	0x0000


	//----- nvinfo : EIATTR_MAXREG_COUNT
	.align		4
        /*004c*/ 	.byte	0x03, 0x1b
        /*004e*/ 	.short	0x00ff


	//----- nvinfo : EIATTR_MERCURY_ISA_VERSION
	.align		4
        /*0050*/ 	.byte	0x03, 0x5f
        /*0052*/ 	.short	0x0101


	//----- nvinfo : EIATTR_VRC_CTA_INIT_COUNT
	.align		4
        /*0054*/ 	.byte	0x02, 0x4a
	.zero		1
	.zero		1


	//----- nvinfo : EIATTR_EXIT_INSTR_OFFSETS
	.align		4
        /*0058*/ 	.byte	0x04, 0x1c
        /*005a*/ 	.short	(.L_113 - .L_112)


	//   ....[0]....
.L_112:
        /*005c*/ 	.word	0x000000c0


	//   ....[1]....
        /*0060*/ 	.word	0x00000160


	//----- nvinfo : EIATTR_CBANK_PARAM_SIZE
	.align		4
.L_113:
        /*0064*/ 	.byte	0x03, 0x19
        /*0066*/ 	.short	0x0018


	//----- nvinfo : EIATTR_PARAM_CBANK
	.align		4
        /*0068*/ 	.byte	0x04, 0x0a
        /*006a*/ 	.short	(.L_115 - .L_114)
	.align		4
.L_114:
        /*006c*/ 	.word	index@(.nv.constant0._Z16transpose_kernelPfS_ii)
        /*0070*/ 	.short	0x0380
        /*0072*/ 	.short	0x0018


	//----- nvinfo : EIATTR_SW_WAR
	.align		4
.L_115:
        /*0074*/ 	.byte	0x04, 0x36
        /*0076*/ 	.short	(.L_117 - .L_116)
.L_116:
        /*0078*/ 	.word	0x00000008
.L_117:


//--------------------- .nv.info._Z15mat_mult_kernelPfS_S_iii --------------------------
	.section	.nv.info._Z15mat_mult_kernelPfS_S_iii,"",@"SHT_CUDA_INFO"
	.sectionflags	@""
	.align	4


	//----- nvinfo : EIATTR_CUDA_API_VERSION
	.align		4
        /*0000*/ 	.byte	0x04, 0x37
        /*0002*/ 	.short	(.L_119 - .L_118)
.L_118:
        /*0004*/ 	.word	0x00000082


	//----- nvinfo : EIATTR_KPARAM_INFO
	.align		4
.L_119:
        /*0008*/ 	.byte	0x04, 0x17
        /*000a*/ 	.short	(.L_121 - .L_120)
.L_120:
        /*000c*/ 	.word	0x00000000
        /*0010*/ 	.short	0x0005
        /*0012*/ 	.short	0x0020
        /*0014*/ 	.byte	0x00, 0xf0, 0x11, 0x00


	//----- nvinfo : EIATTR_KPARAM_INFO
	.align		4
.L_121:
        /*0018*/ 	.byte	0x04, 0x17
        /*001a*/ 	.short	(.L_123 - .L_122)
.L_122:
        /*001c*/ 	.word	0x00000000
        /*0020*/ 	.short	0x0004
        /*0022*/ 	.short	0x001c
        /*0024*/ 	.byte	0x00, 0xf0, 0x11, 0x00


	//----- nvinfo : EIATTR_KPARAM_INFO
	.align		4
.L_123:
        /*0028*/ 	.byte	0x04, 0x17
        /*002a*/ 	.short	(.L_125 - .L_124)
.L_124:
        /*002c*/ 	.word	0x00000000
        /*0030*/ 	.short	0x0003
        /*0032*/ 	.short	0x0018
        /*0034*/ 	.byte	0x00, 0xf0, 0x11, 0x00


	//----- nvinfo : EIATTR_KPARAM_INFO
	.align		4
.L_125:
        /*0038*/ 	.byte	0x04, 0x17
        /*003a*/ 	.short	(.L_127 - .L_126)
.L_126:
        /*003c*/ 	.word	0x00000000
        /*0040*/ 	.short	0x0002
        /*0042*/ 	.short	0x0010
        /*0044*/ 	.byte	0x00, 0xf5, 0x21, 0x00


	//----- nvinfo : EIATTR_KPARAM_INFO
	.align		4
.L_127:
        /*0048*/ 	.byte	0x04, 0x17
        /*004a*/ 	.short	(.L_129 - .L_128)
.L_128:
        /*004c*/ 	.word	0x00000000
        /*0050*/ 	.short	0x0001
        /*0052*/ 	.short	0x0008
        /*0054*/ 	.byte	0x00, 0xf5, 0x21, 0x00


	//----- nvinfo : EIATTR_KPARAM_INFO
	.align		4
.L_129:
        /*0058*/ 	.byte	0x04, 0x17
        /*005a*/ 	.short	(.L_131 - .L_130)
.L_130:
        /*005c*/ 	.word	0x00000000
        /*0060*/ 	.short	0x0000
        /*0062*/ 	.short	0x0000
        /*0064*/ 	.byte	0x00, 0xf5, 0x21, 0x00


	//----- nvinfo : EIATTR_SPARSE_MMA_MASK
	.align		4
.L_131:
        /*0068*/ 	.byte	0x03, 0x50
        /*006a*/ 	.short	0x0000


	//----- nvinfo : EIATTR_MAXREG_COUNT
	.align		4
        /*006c*/ 	.byte	0x03, 0x1b
        /*006e*/ 	.short	0x00ff


	//----- nvinfo : EIATTR_MERCURY_ISA_VERSION
	.align		4
        /*0070*/ 	.byte	0x03, 0x5f
        /*0072*/ 	.short	0x0101


	//----- nvinfo : EIATTR_VRC_CTA_INIT_COUNT
	.align		4
        /*0074*/ 	.byte	0x02, 0x4a
	.zero		1
	.zero		1


	//----- nvinfo : EIATTR_EXIT_INSTR_OFFSETS
	.align		4
        /*0078*/ 	.byte	0x04, 0x1c
        /*007a*/ 	.short	(.L_133 - .L_132)


	//   ....[0]....
.L_132:
        /*007c*/ 	.word	0x000000d0


	//   ....[1]....
        /*0080*/ 	.word	0x000008f0


	//----- nvinfo : EIATTR_CBANK_PARAM_SIZE
	.align		4
.L_133:
        /*0084*/ 	.byte	0x03, 0x19
        /*0086*/ 	.short	0x0024


	//----- nvinfo : EIATTR_PARAM_CBANK
	.align		4
        /*0088*/ 	.byte	0x04, 0x0a
        /*008a*/ 	.short	(.L_135 - .L_134)
	.align		4
.L_134:
        /*008c*/ 	.word	index@(.nv.constant0._Z15mat_mult_kernelPfS_S_iii)
        /*0090*/ 	.short	0x0380
        /*0092*/ 	.short	0x0024


	//----- nvinfo : EIATTR_SW_WAR
	.align		4
.L_135:
        /*0094*/ 	.byte	0x04, 0x36
        /*0096*/ 	.short	(.L_137 - .L_136)
.L_136:
        /*0098*/ 	.word	0x00000008
.L_137:


//--------------------- .nv.info._Z26mat_mult_kernel_transposedPfS_S_iii --------------------------
	.section	.nv.info._Z26mat_mult_kernel_transposedPfS_S_iii,"",@"SHT_CUDA_INFO"
	.sectionflags	@""
	.align	4


	//----- nvinfo : EIATTR_CUDA_API_VERSION
	.align		4
        /*0000*/ 	.byte	0x04, 0x37
        /*0002*/ 	.short	(.L_139 - .L_138)
.L_138:
        /*0004*/ 	.word	0x00000082


	//----- nvinfo : EIATTR_KPARAM_INFO
	.align		4
.L_139:
        /*0008*/ 	.byte	0x04, 0x17
        /*000a*/ 	.short	(.L_141 - .L_140)
.L_140:
        /*000c*/ 	.word	0x00000000
        /*0010*/ 	.short	0x0005
        /*0012*/ 	.short	0x0020
        /*0014*/ 	.byte	0x00, 0xf0, 0x11, 0x00


	//----- nvinfo : EIATTR_KPARAM_INFO
	.align		4
.L_141:
        /*0018*/ 	.byte	0x04, 0x17
        /*001a*/ 	.short	(.L_143 - .L_142)
.L_142:
        /*001c*/ 	.word	0x00000000
        /*0020*/ 	.short	0x0004
        /*0022*/ 	.short	0x001c
        /*0024*/ 	.byte	0x00, 0xf0, 0x11, 0x00


	//----- nvinfo : EIATTR_KPARAM_INFO
	.align		4
.L_143:
        /*0028*/ 	.byte	0x04, 0x17
        /*002a*/ 	.short	(.L_145 - .L_144)
.L_144:
        /*002c*/ 	.word	0x00000000
        /*0030*/ 	.short	0x0003
        /*0032*/ 	.short	0x0018
        /*0034*/ 	.byte	0x00, 0xf0, 0x11, 0x00


	//----- nvinfo : EIATTR_KPARAM_INFO
	.align		4
.L_145:
        /*0038*/ 	.byte	0x04, 0x17
        /*003a*/ 	.short	(.L_147 - .L_146)
.L_146:
        /*003c*/ 	.word	0x00000000
        /*0040*/ 	.short	0x0002
        /*0042*/ 	.short	0x0010
        /*0044*/ 	.byte	0x00, 0xf5, 0x21, 0x00


	//----- nvinfo : EIATTR_KPARAM_INFO
	.align		4
.L_147:
        /*0048*/ 	.byte	0x04, 0x17
        /*004a*/ 	.short	(.L_149 - .L_148)
.L_148:
        /*004c*/ 	.word	0x00000000
        /*0050*/ 	.short	0x0001
        /*0052*/ 	.short	0x0008
        /*0054*/ 	.byte	0x00, 0xf5, 0x21, 0x00


	//----- nvinfo : EIATTR_KPARAM_INFO
	.align		4
.L_149:
        /*0058*/ 	.byte	0x04, 0x17
        /*005a*/ 	.short	(.L_151 - .L_150)
.L_150:
        /*005c*/ 	.word	0x00000000
        /*0060*/ 	.short	0x0000
        /*0062*/ 	.short	0x0000
        /*0064*/ 	.byte	0x00, 0xf5, 0x21, 0x00


	//----- nvinfo : EIATTR_SPARSE_MMA_MASK
	.align		4
.L_151:
        /*0068*/ 	.byte	0x03, 0x50
        /*006a*/ 	.short	0x0000


	//----- nvinfo : EIATTR_MAXREG_COUNT
	.align		4
        /*006c*/ 	.byte	0x03, 0x1b
        /*006e*/ 	.short	0x00ff


	//----- nvinfo : EIATTR_MERCURY_ISA_VERSION
	.align		4
        /*0070*/ 	.byte	0x03, 0x5f
        /*0072*/ 	.short	0x0101


	//----- nvinfo : EIATTR_VRC_CTA_INIT_COUNT
	.align		4
        /*0074*/ 	.byte	0x02, 0x4a
	.zero		1
	.zero		1


	//----- nvinfo : EIATTR_EXIT_INSTR_OFFSETS
	.align		4
        /*0078*/ 	.byte	0x04, 0x1c
        /*007a*/ 	.short	(.L_153 - .L_152)


	//   ....[0]....
.L_152:
        /*007c*/ 	.word	0x000000d0


	//   ....[1]....
        /*0080*/ 	.word	0x00000be0


	//----- nvinfo : EIATTR_CBANK_PARAM_SIZE
	.align		4
.L_153:
        /*0084*/ 	.byte	0x03, 0x19
        /*0086*/ 	.short	0x0024


	//----- nvinfo : EIATTR_PARAM_CBANK
	.align		4
        /*0088*/ 	.byte	0x04, 0x0a
        /*008a*/ 	.short	(.L_155 - .L_154)
	.align		4
.L_154:
        /*008c*/ 	.word	index@(.nv.constant0._Z26mat_mult_kernel_transposedPfS_S_iii)
        /*0090*/ 	.short	0x0380
        /*0092*/ 	.short	0x0024


	//----- nvinfo : EIATTR_SW_WAR
	.align		4
.L_155:
        /*0094*/ 	.byte	0x04, 0x36
        /*0096*/ 	.short	(.L_157 - .L_156)
.L_156:
        /*0098*/ 	.word	0x00000008
.L_157:


//--------------------- .nv.callgraph             --------------------------
	.section	.nv.callgraph,"",@"SHT_CUDA_CALLGRAPH"
	.align	4
	.sectionentsize	8
	.align		4
        /*0000*/ 	.word	0x00000000
	.align		4
        /*0004*/ 	.word	0xffffffff
	.align		4
        /*0008*/ 	.word	0x00000000
	.align		4
        /*000c*/ 	.word	0xfffffffe
	.align		4
        /*0010*/ 	.word	0x00000000
	.align		4
        /*0014*/ 	.word	0xfffffffd
	.align		4
        /*0018*/ 	.word	0x00000000
	.align		4
        /*001c*/ 	.word	0xfffffffc


//--------------------- .text._Z20sub_and_scale_kernelPfS_S_fi --------------------------
	.section	.text._Z20sub_and_scale_kernelPfS_S_fi,"ax",@progbits
	.align	128
        .global         _Z20sub_and_scale_kernelPfS_S_fi
        .type           _Z20sub_and_scale_kernelPfS_S_fi,@function
        .size           _Z20sub_and_scale_kernelPfS_S_fi,(.L_x_17 - _Z20sub_and_scale_kernelPfS_S_fi)
        .other          _Z20sub_and_scale_kernelPfS_S_fi,@"STO_CUDA_ENTRY STV_DEFAULT"
_Z20sub_and_scale_kernelPfS_S_fi:
.text._Z20sub_and_scale_kernelPfS_S_fi:
[----:B------:R-:W-:Y:S01]  /*0000*/  LDC R1, c[0x0][0x37c] ;  /* 0x0000df00ff017b82 */ /* 0x000fe20000000800 */
[----:B------:R-:W0:Y:S07]  /*0010*/  S2R R0, SR_TID.X ;  /* 0x0000000000007919 */ /* 0x000e2e0000002100 */
[----:B------:R-:W0:Y:S01]  /*0020*/  S2UR UR4, SR_CTAID.X ;  /* 0x00000000000479c3 */ /* 0x000e220000002500 */
[----:B------:R-:W1:Y:S07]  /*0030*/  LDCU UR5, c[0x0][0x39c] ;  /* 0x00007380ff0577ac */ /* 0x000e6e0008000800 */
[----:B------:R-:W0:Y:S02]  /*0040*/  LDC R9, c[0x0][0x360] ;  /* 0x0000d800ff097b82 */ /* 0x000e240000000800 */
[----:B0-----:R-:W-:-:S05]  /*0050*/  IMAD R9, R9, UR4, R0 ;  /* 0x0000000409097c24 */ /* 0x001fca000f8e0200 */
[----:B-1----:R-:W-:-:S13]  /*0060*/  ISETP.GE.AND P0, PT, R9, UR5, PT ;  /* 0x0000000509007c0c */ /* 0x002fda000bf06270 */
[----:B------:R-:W-:Y:S05]  /*0070*/  @P0 EXIT ;  /* 0x000000000000094d */ /* 0x000fea0003800000 */
[----:B------:R-:W0:Y:S01]  /*0080*/  LDC.64 R2, c[0x0][0x388] ;  /* 0x0000e200ff027b82 */ /* 0x000e220000000a00 */
[----:B------:R-:W1:Y:S01]  /*0090*/  LDCU.64 UR4, c[0x0][0x358] ;  /* 0x00006b00ff0477ac */ /* 0x000e620008000a00 */
[----:B------:R-:W2:Y:S06]  /*00a0*/  LDCU UR6, c[0x0][0x398] ;  /* 0x00007300ff0677ac */ /* 0x000eac0008000800 */
[----:B------:R-:W3:Y:S08]  /*00b0*/  LDC.64 R4, c[0x0][0x390] ;  /* 0x0000e400ff047b82 */ /* 0x000ef00000000a00 */
[----:B------:R-:W4:Y:S01]  /*00c0*/  LDC.64 R6, c[0x0][0x380] ;  /* 0x0000e000ff067b82 */ /* 0x000f220000000a00 */
[----:B0-----:R-:W-:-:S06]  /*00d0*/  IMAD.WIDE R2, R9, 0x4, R2 ;  /* 0x0000000409027825 */ /* 0x001fcc00078e0202 */
[----:B-1----:R-:W5:Y:S01]  /*00e0*/  LDG.E R2, desc[UR4][R2.64] ;  /* 0x0000000402027981 */ /* 0x002f62000c1e1900 */
[----:B---3--:R-:W-:-:S06]  /*00f0*/  IMAD.WIDE R4, R9, 0x4, R4 ;  /* 0x0000000409047825 */ /* 0x008fcc00078e0204 */
[----:B------:R-:W5:Y:S01]  /*0100*/  LDG.E R5, desc[UR4][R4.64] ;  /* 0x0000000404057981 */ /* 0x000f62000c1e1900 */
[----:B----4-:R-:W-:-:S04]  /*0110*/  IMAD.WIDE R6, R9, 0x4, R6 ;  /* 0x0000000409067825 */ /* 0x010fc800078e0206 */
[----:B-----5:R-:W-:-:S04]  /*0120*/  FADD R0, R2, -R5 ;  /* 0x8000000502007221 */ /* 0x020fc80000000000 */
[----:B--2---:R-:W-:-:S05]  /*0130*/  FMUL R9, R0, UR6 ;  /* 0x0000000600097c20 */ /* 0x004fca0008400000 */
[----:B------:R-:W-:Y:S01]  /*0140*/  STG.E desc[UR4][R6.64], R9 ;  /* 0x0000000906007986 */ /* 0x000fe2000c101904 */
[----:B------:R-:W-:Y:S05]  /*0150*/  EXIT ;  /* 0x000000000000794d */ /* 0x000fea0003800000 */
.L_x_0:
[----:B------:R-:W-:-:S00]  /*0160*/  BRA `(.L_x_0) ;  /* 0xfffffffc00fc7947 */ /* 0x000fc0000383ffff */
[----:B------:R-:W-:-:S00]  /*0170*/  NOP ;  /* 0x0000000000007918 */ /* 0x000fc00000000000 */
        /* <DEDUP_REMOVED lines=8> */
.L_x_17:


//--------------------- .text._Z21update_weights_kernelPfS_fi --------------------------
	.section	.text._Z21update_weights_kernelPfS_fi,"ax",@progbits
	.align	128
        .global         _Z21update_weights_kernelPfS_fi
        .type           _Z21update_weights_kernelPfS_fi,@function
        .size           _Z21update_weights_kernelPfS_fi,(.L_x_18 - _Z21update_weights_kernelPfS_fi)
        .other          _Z21update_weights_kernelPfS_fi,@"STO_CUDA_ENTRY STV_DEFAULT"
_Z21update_weights_kernelPfS_fi:
.text._Z21update_weights_kernelPfS_fi:
        /* <DEDUP_REMOVED lines=11> */
[----:B------:R-:W3:Y:S01]  /*00b0*/  LDC.64 R4, c[0x0][0x380] ;  /* 0x0000e000ff047b82 */ /* 0x000ee20000000a00 */
[----:B0-----:R-:W-:-:S06]  /*00c0*/  IMAD.WIDE R2, R7, 0x4, R2 ;  /* 0x0000000407027825 */ /* 0x001fcc00078e0202 */
[----:B-1----:R-:W2:Y:S01]  /*00d0*/  LDG.E R2, desc[UR4][R2.64] ;  /* 0x0000000402027981 */ /* 0x002ea2000c1e1900 */
[----:B---3--:R-:W-:-:S05]  /*00e0*/  IMAD.WIDE R4, R7, 0x4, R4 ;  /* 0x0000000407047825 */ /* 0x008fca00078e0204 */
[----:B------:R-:W2:Y:S02]  /*00f0*/  LDG.E R7, desc[UR4][R4.64] ;  /* 0x0000000404077981 */ /* 0x000ea4000c1e1900 */
[----:B--2---:R-:W-:-:S05]  /*0100*/  FFMA R7, -R2, UR6, R7 ;  /* 0x0000000602077c23 */ /* 0x004fca0008000107 */
[----:B------:R-:W-:Y:S01]  /*0110*/  STG.E desc[UR4][R4.64], R7 ;  /* 0x0000000704007986 */ /* 0x000fe2000c101904 */
[----:B------:R-:W-:Y:S05]  /*0120*/  EXIT ;  /* 0x000000000000794d */ /* 0x000fea0003800000 */
.L_x_1:
        /* <DEDUP_REMOVED lines=13> */
.L_x_18:


//--------------------- .text._Z27relu_derivative_mult_kernelPfS_i --------------------------
	.section	.text._Z27relu_derivative_mult_kernelPfS_i,"ax",@progbits
	.align	128
        .global         _Z27relu_derivative_mult_kernelPfS_i
        .type           _Z27relu_derivative_mult_kernelPfS_i,@function
        .size           _Z27relu_derivative_mult_kernelPfS_i,(.L_x_19 - _Z27relu_derivative_mult_kernelPfS_i)
        .other          _Z27relu_derivative_mult_kernelPfS_i,@"STO_CUDA_ENTRY STV_DEFAULT"
_Z27relu_derivative_mult_kernelPfS_i:
.text._Z27relu_derivative_mult_kernelPfS_i:
        /* <DEDUP_REMOVED lines=9> */
[----:B------:R-:W1:Y:S07]  /*0090*/  LDCU.64 UR4, c[0x0][0x358] ;  /* 0x00006b00ff0477ac */ /* 0x000e6e0008000a00 */
[----:B------:R-:W2:Y:S01]  /*00a0*/  LDC.64 R4, c[0x0][0x380] ;  /* 0x0000e000ff047b82 */ /* 0x000ea20000000a00 */
[----:B0-----:R-:W-:-:S06]  /*00b0*/  IMAD.WIDE R2, R7, 0x4, R2 ;  /* 0x0000000407027825 */ /* 0x001fcc00078e0202 */
[----:B-1----:R-:W3:Y:S01]  /*00c0*/  LDG.E R2, desc[UR4][R2.64] ;  /* 0x0000000402027981 */ /* 0x002ee2000c1e1900 */
[----:B--2---:R-:W-:-:S05]  /*00d0*/  IMAD.WIDE R4, R7, 0x4, R4 ;  /* 0x0000000407047825 */ /* 0x004fca00078e0204 */
[----:B------:R-:W2:Y:S01]  /*00e0*/  LDG.E R7, desc[UR4][R4.64] ;  /* 0x0000000404077981 */ /* 0x000ea2000c1e1900 */
[----:B---3--:R-:W-:-:S05]  /*00f0*/  FSET.BF.GT.AND R0, R2, RZ, PT ;  /* 0x000000ff0200720a */ /* 0x008fca0003804000 */
[----:B--2---:R-:W-:-:S05]  /*0100*/  FMUL R7, R0, R7 ;  /* 0x0000000700077220 */ /* 0x004fca0000400000 */
[----:B------:R-:W-:Y:S01]  /*0110*/  STG.E desc[UR4][R4.64], R7 ;  /* 0x0000000704007986 */ /* 0x000fe2000c101904 */
[----:B------:R-:W-:Y:S05]  /*0120*/  EXIT ;  /* 0x000000000000794d */ /* 0x000fea0003800000 */
.L_x_2:
        /* <DEDUP_REMOVED lines=13> */
.L_x_19:


//--------------------- .text._Z11relu_kernelPfi  --------------------------
	.section	.text._Z11relu_kernelPfi,"ax",@progbits
	.align	128
        .global         _Z11relu_kernelPfi
        .type           _Z11relu_kernelPfi,@function
        .size           _Z11relu_kernelPfi,(.L_x_20 - _Z11relu_kernelPfi)
        .other          _Z11relu_kernelPfi,@"STO_CUDA_ENTRY STV_DEFAULT"
_Z11relu_kernelPfi:
.text._Z11relu_kernelPfi:
        /* <DEDUP_REMOVED lines=10> */
[----:B0-----:R-:W-:-:S05]  /*00a0*/  IMAD.WIDE R2, R5, 0x4, R2 ;  /* 0x0000000405027825 */ /* 0x001fca00078e0202 */
[----:B-1----:R-:W2:Y:S02]  /*00b0*/  LDG.E R0, desc[UR4][R2.64] ;  /* 0x0000000402007981 */ /* 0x002ea4000c1e1900 */
[----:B--2---:R-:W-:-:S05]  /*00c0*/  FMNMX R5, RZ, R0, !PT ;  /* 0x00000000ff057209 */ /* 0x004fca0007800000 */
[----:B------:R-:W-:Y:S01]  /*00d0*/  STG.E desc[UR4][R2.64], R5 ;  /* 0x0000000502007986 */ /* 0x000fe2000c101904 */
[----:B------:R-:W-:Y:S05]  /*00e0*/  EXIT ;  /* 0x000000000000794d */ /* 0x000fea0003800000 */
.L_x_3:
        /* <DEDUP_REMOVED lines=9> */
.L_x_20:


//--------------------- .text._Z16transpose_kernelPfS_ii --------------------------
	.section	.text._Z16transpose_kernelPfS_ii,"ax",@progbits
	.align	128
        .global         _Z16transpose_kernelPfS_ii
        .type           _Z16transpose_kernelPfS_ii,@function
        .size           _Z16transpose_kernelPfS_ii,(.L_x_21 - _Z16transpose_kernelPfS_ii)
        .other          _Z16transpose_kernelPfS_ii,@"STO_CUDA_ENTRY STV_DEFAULT"
_Z16transpose_kernelPfS_ii:
.text._Z16transpose_kernelPfS_ii:
[----:B------:R-:W-:Y:S01]  /*0000*/  LDC R1, c[0x0][0x37c] ;  /* 0x0000df00ff017b82 */ /* 0x000fe20000000800 */
[----:B------:R-:W0:Y:S07]  /*0010*/  S2R R2, SR_TID.X ;  /* 0x0000000000027919 */ /* 0x000e2e0000002100 */
[----:B------:R-:W1:Y:S01]  /*0020*/  LDC R0, c[0x0][0x364] ;  /* 0x0000d900ff007b82 */ /* 0x000e620000000800 */
[----:B------:R-:W2:Y:S01]  /*0030*/  LDCU.64 UR6, c[0x0][0x390] ;  /* 0x00007200ff0677ac */ /* 0x000ea20008000a00 */
[----:B------:R-:W1:Y:S06]  /*0040*/  S2R R3, SR_TID.Y ;  /* 0x0000000000037919 */ /* 0x000e6c0000002200 */
[----:B------:R-:W0:Y:S08]  /*0050*/  S2UR UR5, SR_CTAID.X ;  /* 0x00000000000579c3 */ /* 0x000e300000002500 */
[----:B------:R-:W0:Y:S08]  /*0060*/  LDC R7, c[0x0][0x360] ;  /* 0x0000d800ff077b82 */ /* 0x000e300000000800 */
[----:B------:R-:W1:Y:S01]  /*0070*/  S2UR UR4, SR_CTAID.Y ;  /* 0x00000000000479c3 */ /* 0x000e620000002600 */
[----:B0-----:R-:W-:-:S05]  /*0080*/  IMAD R7, R7, UR5, R2 ;  /* 0x0000000507077c24 */ /* 0x001fca000f8e0202 */
[----:B--2---:R-:W-:Y:S01]  /*0090*/  ISETP.GE.AND P0, PT, R7, UR7, PT ;  /* 0x0000000707007c0c */ /* 0x004fe2000bf06270 */
[----:B-1----:R-:W-:-:S05]  /*00a0*/  IMAD R0, R0, UR4, R3 ;  /* 0x0000000400007c24 */ /* 0x002fca000f8e0203 */
[----:B------:R-:W-:-:S13]  /*00b0*/  ISETP.GE.OR P0, PT, R0, UR6, P0 ;  /* 0x0000000600007c0c */ /* 0x000fda0008706670 */
[----:B------:R-:W-:Y:S05]  /*00c0*/  @P0 EXIT ;  /* 0x000000000000094d */ /* 0x000fea0003800000 */
[----:B------:R-:W0:Y:S01]  /*00d0*/  LDC.64 R2, c[0x0][0x380] ;  /* 0x0000e000ff027b82 */ /* 0x000e220000000a00 */
[----:B------:R-:W1:Y:S01]  /*00e0*/  LDCU.64 UR4, c[0x0][0x358] ;  /* 0x00006b00ff0477ac */ /* 0x000e620008000a00 */
[----:B------:R-:W-:-:S04]  /*00f0*/  IMAD R5, R0, UR7, R7 ;  /* 0x0000000700057c24 */ /* 0x000fc8000f8e0207 */
[----:B0-----:R-:W-:Y:S02]  /*0100*/  IMAD.WIDE R2, R5, 0x4, R2 ;  /* 0x0000000405027825 */ /* 0x001fe400078e0202 */
[----:B------:R-:W0:Y:S04]  /*0110*/  LDC.64 R4, c[0x0][0x388] ;  /* 0x0000e200ff047b82 */ /* 0x000e280000000a00 */
[----:B-1----:R-:W2:Y:S01]  /*0120*/  LDG.E R3, desc[UR4][R2.64] ;  /* 0x0000000402037981 */ /* 0x002ea2000c1e1900 */
[----:B------:R-:W-:-:S04]  /*0130*/  IMAD R7, R7, UR6, R0 ;  /* 0x0000000607077c24 */ /* 0x000fc8000f8e0200 */
[----:B0-----:R-:W-:-:S05]  /*0140*/  IMAD.WIDE R4, R7, 0x4, R4 ;  /* 0x0000000407047825 */ /* 0x001fca00078e0204 */
[----:B--2---:R-:W-:Y:S01]  /*0150*/  STG.E desc[UR4][R4.64], R3 ;  /* 0x0000000304007986 */ /* 0x004fe2000c101904 */
[----:B------:R-:W-:Y:S05]  /*0160*/  EXIT ;  /* 0x000000000000794d */ /* 0x000fea0003800000 */
.L_x_4:
        /* <DEDUP_REMOVED lines=9> */
.L_x_21:


//--------------------- .text._Z15mat_mult_kernelPfS_S_iii --------------------------
	.section	.text._Z15mat_mult_kernelPfS_S_iii,"ax",@progbits
	.align	128
        .global         _Z15mat_mult_kernelPfS_S_iii
        .type           _Z15mat_mult_kernelPfS_S_iii,@function
        .size           _Z15mat_mult_kernelPfS_S_iii,(.L_x_22 - _Z15mat_mult_kernelPfS_S_iii)
        .other          _Z15mat_mult_kernelPfS_S_iii,@"STO_CUDA_ENTRY STV_DEFAULT"
_Z15mat_mult_kernelPfS_S_iii:
.text._Z15mat_mult_kernelPfS_S_iii:
[----:B------:R-:W-:Y:S01]  /*0000*/  LDC R1, c[0x0][0x37c] ;  /* 0x0000df00ff017b82 */ /* 0x000fe20000000800 */
[----:B------:R-:W0:Y:S07]  /*0010*/  S2R R5, SR_TID.X ;  /* 0x0000000000057919 */ /* 0x000e2e0000002100 */
[----:B------:R-:W1:Y:S01]  /*0020*/  LDC R16, c[0x0][0x364] ;  /* 0x0000d900ff107b82 */ /* 0x000e620000000800 */
[----:B------:R-:W2:Y:S01]  /*0030*/  LDCU UR6, c[0x0][0x398] ;  /* 0x00007300ff0677ac */ /* 0x000ea20008000800 */
[----:B------:R-:W1:Y:S06]  /*0040*/  S2R R3, SR_TID.Y ;  /* 0x0000000000037919 */ /* 0x000e6c0000002200 */
[----:B------:R-:W0:Y:S08]  /*0050*/  S2UR UR5, SR_CTAID.X ;  /* 0x00000000000579c3 */ /* 0x000e300000002500 */
[----:B------:R-:W0:Y:S08]  /*0060*/  LDC R0, c[0x0][0x360] ;  /* 0x0000d800ff007b82 */ /* 0x000e300000000800 */
[----:B------:R-:W1:Y:S08]  /*0070*/  S2UR UR4, SR_CTAID.Y ;  /* 0x00000000000479c3 */ /* 0x000e700000002600 */
[----:B------:R-:W3:Y:S01]  /*0080*/  LDC R17, c[0x0][0x3a0] ;  /* 0x0000e800ff117b82 */ /* 0x000ee20000000800 */
[----:B0-----:R-:W-:-:S02]  /*0090*/  IMAD R0, R0, UR5, R5 ;  /* 0x0000000500007c24 */ /* 0x001fc4000f8e0205 */
[----:B-1----:R-:W-:-:S03]  /*00a0*/  IMAD R16, R16, UR4, R3 ;  /* 0x0000000410107c24 */ /* 0x002fc6000f8e0203 */
[----:B---3--:R-:W-:-:S04]  /*00b0*/  ISETP.GE.AND P0, PT, R0, R17, PT ;  /* 0x000000110000720c */ /* 0x008fc80003f06270 */
[----:B--2---:R-:W-:-:S13]  /*00c0*/  ISETP.GE.OR P0, PT, R16, UR6, P0 ;  /* 0x0000000610007c0c */ /* 0x004fda0008706670 */
[----:B------:R-:W-:Y:S05]  /*00d0*/  @P0 EXIT ;  /* 0x000000000000094d */ /* 0x000fea0003800000 */
[----:B------:R-:W0:Y:S01]  /*00e0*/  LDC R19, c[0x0][0x39c] ;  /* 0x0000e700ff137b82 */ /* 0x000e220000000800 */
[----:B------:R-:W1:Y:S01]  /*00f0*/  LDCU.64 UR4, c[0x0][0x358] ;  /* 0x00006b00ff0477ac */ /* 0x000e620008000a00 */
[----:B------:R-:W-:Y:S01]  /*0100*/  HFMA2 R24, -RZ, RZ, 0, 0 ;  /* 0x00000000ff187431 */ /* 0x000fe200000001ff */
[----:B0-----:R-:W-:-:S13]  /*0110*/  ISETP.GE.AND P0, PT, R19, 0x1, PT ;  /* 0x000000011300780c */ /* 0x001fda0003f06270 */
[----:B-1----:R-:W-:Y:S05]  /*0120*/  @!P0 BRA `(.L_x_5) ;  /* 0x0000000400e08947 */ /* 0x002fea0003800000 */
[C---:B------:R-:W-:Y:S01]  /*0130*/  ISETP.GE.U32.AND P1, PT, R19.reuse, 0x8, PT ;  /* 0x000000081300780c */ /* 0x040fe20003f26070 */
[----:B------:R-:W-:Y:S01]  /*0140*/  IMAD R20, R16, R19, RZ ;  /* 0x0000001310147224 */ /* 0x000fe200078e02ff */
[----:B------:R-:W-:Y:S02]  /*0150*/  LOP3.LUT R27, R19, 0x7, RZ, 0xc0, !PT ;  /* 0x00000007131b7812 */ /* 0x000fe400078ec0ff */
[----:B------:R-:W-:Y:S02]  /*0160*/  MOV R24, RZ ;  /* 0x000000ff00187202 */ /* 0x000fe40000000f00 */
[----:B------:R-:W-:Y:S02]  /*0170*/  ISETP.NE.AND P0, PT, R27, RZ, PT ;  /* 0x000000ff1b00720c */ /* 0x000fe40003f05270 */
[----:B------:R-:W-:-:S05]  /*0180*/  MOV R21, RZ ;  /* 0x000000ff00157202 */ /* 0x000fca0000000f00 */
[----:B------:R-:W-:Y:S06]  /*0190*/  @!P1 BRA `(.L_x_6) ;  /* 0x0000000000c49947 */ /* 0x000fec0003800000 */
[----:B------:R-:W0:Y:S01]  /*01a0*/  LDC.64 R2, c[0x0][0x380] ;  /* 0x0000e000ff027b82 */ /* 0x000e220000000a00 */
[----:B------:R-:W-:Y:S02]  /*01b0*/  LOP3.LUT R21, R19, 0x7ffffff8, RZ, 0xc0, !PT ;  /* 0x7ffffff813157812 */ /* 0x000fe400078ec0ff */
[----:B------:R-:W-:Y:S02]  /*01c0*/  MOV R24, RZ ;  /* 0x000000ff00187202 */ /* 0x000fe40000000f00 */
[----:B------:R-:W-:Y:S02]  /*01d0*/  MOV R18, R0 ;  /* 0x0000000000127202 */ /* 0x000fe40000000f00 */
[----:B------:R-:W-:Y:S01]  /*01e0*/  IADD3 R22, PT, PT, -R21, RZ, RZ ;  /* 0x000000ff15167210 */ /* 0x000fe20007ffe1ff */
[----:B0-----:R-:W-:-:S03]  /*01f0*/  IMAD.WIDE.U32 R2, R20, 0x4, R2 ;  /* 0x0000000414027825 */ /* 0x001fc600078e0002 */
[----:B------:R-:W-:-:S04]  /*0200*/  IADD3 R4, P1, PT, R2, 0x10, RZ ;  /* 0x0000001002047810 */ /* 0x000fc80007f3e0ff */
[----:B------:R-:W-:-:S09]  /*0210*/  IADD3.X R5, PT, PT, RZ, R3, RZ, P1, !PT ;  /* 0x00000003ff057210 */ /* 0x000fd20000ffe4ff */
.L_x_7:
[----:B------:R-:W0:Y:S01]  /*0220*/  LDC.64 R14, c[0x0][0x388] ;  /* 0x0000e200ff0e7b82 */ /* 0x000e220000000a00 */
[----:B------:R-:W-:Y:S02]  /*0230*/  MOV R2, R4 ;  /* 0x0000000400027202 */ /* 0x000fe40000000f00 */
[----:B------:R-:W-:-:S05]  /*0240*/  MOV R3, R5 ;  /* 0x0000000500037202 */ /* 0x000fca0000000f00 */
[----:B------:R-:W2:Y:S04]  /*0250*/  LDG.E R25, desc[UR4][R2.64+-0x10] ;  /* 0xfffff00402197981 */ /* 0x000ea8000c1e1900 */
[----:B------:R-:W3:Y:S04]  /*0260*/  LDG.E R23, desc[UR4][R2.64+-0xc] ;  /* 0xfffff40402177981 */ /* 0x000ee8000c1e1900 */
[----:B------:R-:W4:Y:S04]  /*0270*/  LDG.E R29, desc[UR4][R2.64+-0x8] ;  /* 0xfffff804021d7981 */ /* 0x000f28000c1e1900 */
[----:B------:R-:W5:Y:S01]  /*0280*/  LDG.E R28, desc[UR4][R2.64+-0x4] ;  /* 0xfffffc04021c7981 */ /* 0x000f62000c1e1900 */
[----:B0-----:R-:W-:-:S05]  /*0290*/  IMAD.WIDE R14, R18, 0x4, R14 ;  /* 0x00000004120e7825 */ /* 0x001fca00078e020e */
[----:B------:R0:W2:Y:S01]  /*02a0*/  LDG.E R26, desc[UR4][R14.64] ;  /* 0x000000040e1a7981 */ /* 0x0000a2000c1e1900 */
[----:B------:R-:W-:-:S04]  /*02b0*/  IMAD.WIDE R12, R17, 0x4, R14 ;  /* 0x00000004110c7825 */ /* 0x000fc800078e020e */
[C---:B------:R-:W-:Y:S02]  /*02c0*/  IMAD.WIDE R4, R17.reuse, 0x4, R12 ;  /* 0x0000000411047825 */ /* 0x040fe400078e020c */
[----:B------:R-:W3:Y:S02]  /*02d0*/  LDG.E R12, desc[UR4][R12.64] ;  /* 0x000000040c0c7981 */ /* 0x000ee4000c1e1900 */
[C---:B------:R-:W-:Y:S02]  /*02e0*/  IMAD.WIDE R8, R17.reuse, 0x4, R4 ;  /* 0x0000000411087825 */ /* 0x040fe400078e0204 */
[----:B------:R-:W4:Y:S02]  /*02f0*/  LDG.E R4, desc[UR4][R4.64] ;  /* 0x0000000404047981 */ /* 0x000f24000c1e1900 */
[C---:B------:R-:W-:Y:S02]  /*0300*/  IMAD.WIDE R6, R17.reuse, 0x4, R8 ;  /* 0x0000000411067825 */ /* 0x040fe400078e0208 */
[----:B------:R-:W5:Y:S02]  /*0310*/  LDG.E R8, desc[UR4][R8.64] ;  /* 0x0000000408087981 */ /* 0x000f64000c1e1900 */
[----:B------:R-:W-:-:S02]  /*0320*/  IMAD.WIDE R10, R17, 0x4, R6 ;  /* 0x00000004110a7825 */ /* 0x000fc400078e0206 */
[----:B------:R-:W5:Y:S04]  /*0330*/  LDG.E R5, desc[UR4][R2.64] ;  /* 0x0000000402057981 */ /* 0x000f68000c1e1900 */
[----:B------:R-:W5:Y:S01]  /*0340*/  LDG.E R6, desc[UR4][R6.64] ;  /* 0x0000000406067981 */ /* 0x000f62000c1e1900 */
[----:B0-----:R-:W-:-:S03]  /*0350*/  IMAD.WIDE R14, R17, 0x4, R10 ;  /* 0x00000004110e7825 */ /* 0x001fc600078e020a */
[----:B------:R-:W5:Y:S04]  /*0360*/  LDG.E R10, desc[UR4][R10.64] ;  /* 0x000000040a0a7981 */ /* 0x000f68000c1e1900 */
[----:B------:R-:W5:Y:S04]  /*0370*/  LDG.E R13, desc[UR4][R14.64] ;  /* 0x000000040e0d7981 */ /* 0x000f68000c1e1900 */
[----:B------:R-:W5:Y:S04]  /*0380*/  LDG.E R7, desc[UR4][R2.64+0x4] ;  /* 0x0000040402077981 */ /* 0x000f68000c1e1900 */
[----:B------:R-:W5:Y:S01]  /*0390*/  LDG.E R9, desc[UR4][R2.64+0xc] ;  /* 0x00000c0402097981 */ /* 0x000f62000c1e1900 */
[----:B--2---:R-:W-:Y:S01]  /*03a0*/  FFMA R26, R25, R26, R24 ;  /* 0x0000001a191a7223 */ /* 0x004fe20000000018 */
[----:B------:R-:W-:-:S02]  /*03b0*/  IMAD.WIDE R24, R17, 0x4, R14 ;  /* 0x0000000411187825 */ /* 0x000fc400078e020e */
[----:B------:R-:W2:Y:S04]  /*03c0*/  LDG.E R14, desc[UR4][R2.64+0x8] ;  /* 0x00000804020e7981 */ /* 0x000ea8000c1e1900 */
[----:B------:R-:W2:Y:S01]  /*03d0*/  LDG.E R24, desc[UR4][R24.64] ;  /* 0x0000000418187981 */ /* 0x000ea2000c1e1900 */
[----:B---3--:R-:W-:Y:S01]  /*03e0*/  FFMA R12, R23, R12, R26 ;  /* 0x0000000c170c7223 */ /* 0x008fe2000000001a */
[----:B------:R-:W-:-:S03]  /*03f0*/  IADD3 R22, PT, PT, R22, 0x8, RZ ;  /* 0x0000000816167810 */ /* 0x000fc60007ffe0ff */
[----:B----4-:R-:W-:Y:S01]  /*0400*/  FFMA R29, R29, R4, R12 ;  /* 0x000000041d1d7223 */ /* 0x010fe2000000000c */
[----:B------:R-:W-:-:S03]  /*0410*/  ISETP.NE.AND P1, PT, R22, RZ, PT ;  /* 0x000000ff1600720c */ /* 0x000fc60003f25270 */
[----:B-----5:R-:W-:Y:S01]  /*0420*/  FFMA R8, R28, R8, R29 ;  /* 0x000000081c087223 */ /* 0x020fe2000000001d */
[----:B------:R-:W-:-:S03]  /*0430*/  IADD3 R4, P2, PT, R2, 0x20, RZ ;  /* 0x0000002002047810 */ /* 0x000fc60007f5e0ff */
[----:B------:R-:W-:Y:S01]  /*0440*/  FFMA R6, R5, R6, R8 ;  /* 0x0000000605067223 */ /* 0x000fe20000000008 */
[----:B------:R-:W-:Y:S02]  /*0450*/  IADD3.X R5, PT, PT, RZ, R3, RZ, P2, !PT ;  /* 0x00000003ff057210 */ /* 0x000fe400017fe4ff */
[----:B------:R-:W-:Y:S01]  /*0460*/  LEA R18, R17, R18, 0x3 ;  /* 0x0000001211127211 */ /* 0x000fe200078e18ff */
[----:B------:R-:W-:-:S04]  /*0470*/  FFMA R7, R7, R10, R6 ;  /* 0x0000000a07077223 */ /* 0x000fc80000000006 */
[----:B--2---:R-:W-:-:S04]  /*0480*/  FFMA R14, R14, R13, R7 ;  /* 0x0000000d0e0e7223 */ /* 0x004fc80000000007 */
[----:B------:R-:W-:Y:S01]  /*0490*/  FFMA R24, R9, R24, R14 ;  /* 0x0000001809187223 */ /* 0x000fe2000000000e */
[----:B------:R-:W-:Y:S06]  /*04a0*/  @P1 BRA `(.L_x_7) ;  /* 0xfffffffc005c1947 */ /* 0x000fec000383ffff */
.L_x_6:
[----:B------:R-:W-:Y:S05]  /*04b0*/  @!P0 BRA `(.L_x_5) ;  /* 0x0000000000fc8947 */ /* 0x000fea0003800000 */
[----:B------:R-:W-:Y:S02]  /*04c0*/  ISETP.GE.U32.AND P1, PT, R27, 0x4, PT ;  /* 0x000000041b00780c */ /* 0x000fe40003f26070 */
[----:B------:R-:W-:-:S04]  /*04d0*/  LOP3.LUT R14, R19, 0x3, RZ, 0xc0, !PT ;  /* 0x00000003130e7812 */ /* 0x000fc800078ec0ff */
[----:B------:R-:W-:-:S07]  /*04e0*/  ISETP.NE.AND P0, PT, R14, RZ, PT ;  /* 0x000000ff0e00720c */ /* 0x000fce0003f05270 */
[----:B------:R-:W-:Y:S06]  /*04f0*/  @!P1 BRA `(.L_x_8) ;  /* 0x00000000006c9947 */ /* 0x000fec0003800000 */
[----:B------:R-:W0:Y:S01]  /*0500*/  LDC.64 R4, c[0x0][0x388] ;  /* 0x0000e200ff047b82 */ /* 0x000e220000000a00 */
[----:B------:R-:W1:Y:S01]  /*0510*/  LDCU.64 UR6, c[0x0][0x380] ;  /* 0x00007000ff0677ac */ /* 0x000e620008000a00 */
[----:B------:R-:W-:Y:S01]  /*0520*/  IMAD R7, R21, R17, R0 ;  /* 0x0000001115077224 */ /* 0x000fe200078e0200 */
[CC--:B------:R-:W-:Y:S02]  /*0530*/  IADD3 R3, PT, PT, R20.reuse, R21.reuse, RZ ;  /* 0x0000001514037210 */ /* 0x0c0fe40007ffe0ff */
[----:B------:R-:W-:-:S03]  /*0540*/  IADD3 R8, P1, PT, R20, R21, RZ ;  /* 0x0000001514087210 */ /* 0x000fc60007f3e0ff */
[----:B------:R-:W2:Y:S01]  /*0550*/  LDC.64 R12, c[0x0][0x380] ;  /* 0x0000e000ff0c7b82 */ /* 0x000ea20000000a00 */
[----:B0-----:R-:W-:-:S04]  /*0560*/  IMAD.WIDE R4, R7, 0x4, R4 ;  /* 0x0000000407047825 */ /* 0x001fc800078e0204 */
[----:B------:R-:W-:Y:S02]  /*0570*/  IMAD.WIDE R6, R17, 0x4, R4 ;  /* 0x0000000411067825 */ /* 0x000fe400078e0204 */
[----:B------:R-:W3:Y:S02]  /*0580*/  LDG.E R4, desc[UR4][R4.64] ;  /* 0x0000000404047981 */ /* 0x000ee4000c1e1900 */
[----:B--2---:R-:W-:Y:S01]  /*0590*/  IMAD.WIDE.U32 R12, R3, 0x4, R12 ;  /* 0x00000004030c7825 */ /* 0x004fe200078e000c */
[----:B------:R-:W-:Y:S02]  /*05a0*/  IADD3.X R3, PT, PT, RZ, RZ, RZ, P1, !PT ;  /* 0x000000ffff037210 */ /* 0x000fe40000ffe4ff */
[----:B-1----:R-:W-:-:S03]  /*05b0*/  LEA R2, P1, R8, UR6, 0x2 ;  /* 0x0000000608027c11 */ /* 0x002fc6000f8210ff */
[----:B------:R-:W3:Y:S01]  /*05c0*/  LDG.E R13, desc[UR4][R12.64] ;  /* 0x000000040c0d7981 */ /* 0x000ee2000c1e1900 */
[----:B------:R-:W-:Y:S01]  /*05d0*/  LEA.HI.X R3, R8, UR7, R3, 0x2, P1 ;  /* 0x0000000708037c11 */ /* 0x000fe200088f1403 */
[C---:B------:R-:W-:Y:S02]  /*05e0*/  IMAD.WIDE R8, R17.reuse, 0x4, R6 ;  /* 0x0000000411087825 */ /* 0x040fe400078e0206 */
[----:B------:R-:W2:Y:S04]  /*05f0*/  LDG.E R6, desc[UR4][R6.64] ;  /* 0x0000000406067981 */ /* 0x000ea8000c1e1900 */
[----:B------:R-:W2:Y:S01]  /*0600*/  LDG.E R15, desc[UR4][R2.64+0x4] ;  /* 0x00000404020f7981 */ /* 0x000ea2000c1e1900 */
[----:B------:R-:W-:-:S03]  /*0610*/  IMAD.WIDE R10, R17, 0x4, R8 ;  /* 0x00000004110a7825 */ /* 0x000fc600078e0208 */
[----:B------:R-:W4:Y:S04]  /*0620*/  LDG.E R22, desc[UR4][R8.64] ;  /* 0x0000000408167981 */ /* 0x000f28000c1e1900 */
[----:B------:R-:W4:Y:S04]  /*0630*/  LDG.E R18, desc[UR4][R2.64+0x8] ;  /* 0x0000080402127981 */ /* 0x000f28000c1e1900 */
[----:B------:R-:W5:Y:S04]  /*0640*/  LDG.E R26, desc[UR4][R2.64+0xc] ;  /* 0x00000c04021a7981 */ /* 0x000f68000c1e1900 */
[----:B------:R-:W5:Y:S01]  /*0650*/  LDG.E R10, desc[UR4][R10.64] ;  /* 0x000000040a0a7981 */ /* 0x000f62000c1e1900 */
[----:B------:R-:W-:Y:S01]  /*0660*/  IADD3 R21, PT, PT, R21, 0x4, RZ ;  /* 0x0000000415157810 */ /* 0x000fe20007ffe0ff */
[----:B---3--:R-:W-:-:S04]  /*0670*/  FFMA R24, R13, R4, R24 ;  /* 0x000000040d187223 */ /* 0x008fc80000000018 */
[----:B--2---:R-:W-:-:S04]  /*0680*/  FFMA R15, R15, R6, R24 ;  /* 0x000000060f0f7223 */ /* 0x004fc80000000018 */
[----:B----4-:R-:W-:-:S04]  /*0690*/  FFMA R15, R18, R22, R15 ;  /* 0x00000016120f7223 */ /* 0x010fc8000000000f */
[----:B-----5:R-:W-:-:S07]  /*06a0*/  FFMA R24, R26, R10, R15 ;  /* 0x0000000a1a187223 */ /* 0x020fce000000000f */
.L_x_8:
[----:B------:R-:W-:Y:S05]  /*06b0*/  @!P0 BRA `(.L_x_5) ;  /* 0x00000000007c8947 */ /* 0x000fea0003800000 */
[----:B------:R-:W-:Y:S01]  /*06c0*/  ISETP.NE.AND P1, PT, R14, 0x1, PT ;  /* 0x000000010e00780c */ /* 0x000fe20003f25270 */
[----:B------:R-:W0:Y:S01]  /*06d0*/  LDC.64 R10, c[0x0][0x380] ;  /* 0x0000e000ff0a7b82 */ /* 0x000e220000000a00 */
[----:B------:R-:W-:-:S04]  /*06e0*/  LOP3.LUT R19, R19, 0x1, RZ, 0xc0, !PT ;  /* 0x0000000113137812 */ /* 0x000fc800078ec0ff */
[----:B------:R-:W-:-:S03]  /*06f0*/  ISETP.NE.U32.AND P0, PT, R19, 0x1, PT ;  /* 0x000000011300780c */ /* 0x000fc60003f05070 */
[----:B------:R-:W1:Y:S04]  /*0700*/  LDC.64 R8, c[0x0][0x388] ;  /* 0x0000e200ff087b82 */ /* 0x000e680000000a00 */
[CC--:B------:R-:W-:Y:S02]  /*0710*/  @P1 IADD3 R13, PT, PT, R20.reuse, R21.reuse, RZ ;  /* 0x00000015140d1210 */ /* 0x0c0fe40007ffe0ff */
[----:B------:R-:W-:Y:S02]  /*0720*/  @P1 IADD3 R12, P2, PT, R20, R21, RZ ;  /* 0x00000015140c1210 */ /* 0x000fe40007f5e0ff */
[----:B------:R-:W2:Y:S02]  /*0730*/  @P1 LDC.64 R2, c[0x0][0x380] ;  /* 0x0000e000ff021b82 */ /* 0x000ea40000000a00 */
[----:B------:R-:W-:-:S06]  /*0740*/  @P1 IADD3.X R14, PT, PT, RZ, RZ, RZ, P2, !PT ;  /* 0x000000ffff0e1210 */ /* 0x000fcc00017fe4ff */
[----:B------:R-:W3:Y:S01]  /*0750*/  LDC.64 R4, c[0x0][0x380] ;  /* 0x0000e000ff047b82 */ /* 0x000ee20000000a00 */
[----:B0-----:R-:W-:-:S04]  /*0760*/  @P1 IMAD.WIDE.U32 R10, R13, 0x4, R10 ;  /* 0x000000040d0a1825 */ /* 0x001fc800078e000a */
[C---:B------:R-:W-:Y:S01]  /*0770*/  @P1 IMAD R13, R21.reuse, R17, R0 ;  /* 0x00000011150d1224 */ /* 0x040fe200078e0200 */
[----:B------:R-:W-:Y:S01]  /*0780*/  @P1 IADD3 R21, PT, PT, R21, 0x2, RZ ;  /* 0x0000000215151810 */ /* 0x000fe20007ffe0ff */
[----:B------:R-:W4:Y:S01]  /*0790*/  @P1 LDG.E R11, desc[UR4][R10.64] ;  /* 0x000000040a0b1981 */ /* 0x000f22000c1e1900 */
[----:B------:R-:W0:Y:S01]  /*07a0*/  LDC.64 R6, c[0x0][0x388] ;  /* 0x0000e200ff067b82 */ /* 0x000e220000000a00 */
[----:B-1----:R-:W-:Y:S01]  /*07b0*/  @P1 IMAD.WIDE R8, R13, 0x4, R8 ;  /* 0x000000040d081825 */ /* 0x002fe200078e0208 */
[----:B------:R-:W-:Y:S02]  /*07c0*/  @!P0 IADD3 R15, PT, PT, R20, R21, RZ ;  /* 0x00000015140f8210 */ /* 0x000fe40007ffe0ff */
[----:B--2---:R-:W-:Y:S01]  /*07d0*/  @P1 LEA R2, P2, R12, R2, 0x2 ;  /* 0x000000020c021211 */ /* 0x004fe200078410ff */
[----:B------:R-:W-:-:S03]  /*07e0*/  @!P0 IMAD R21, R21, R17, R0 ;  /* 0x0000001115158224 */ /* 0x000fc600078e0200 */
[----:B------:R-:W-:Y:S01]  /*07f0*/  @P1 LEA.HI.X R3, R12, R3, R14, 0x2, P2 ;  /* 0x000000030c031211 */ /* 0x000fe200010f140e */
[----:B------:R-:W-:Y:S01]  /*0800*/  @P1 IMAD.WIDE R12, R17, 0x4, R8 ;  /* 0x00000004110c1825 */ /* 0x000fe200078e0208 */
[----:B------:R-:W4:Y:S03]  /*0810*/  @P1 LDG.E R14, desc[UR4][R8.64] ;  /* 0x00000004080e1981 */ /* 0x000f26000c1e1900 */
[----:B---3--:R-:W-:Y:S01]  /*0820*/  @!P0 IMAD.WIDE.U32 R4, R15, 0x4, R4 ;  /* 0x000000040f048825 */ /* 0x008fe200078e0004 */
[----:B------:R-:W2:Y:S04]  /*0830*/  @P1 LDG.E R2, desc[UR4][R2.64+0x4] ;  /* 0x0000040402021981 */ /* 0x000ea8000c1e1900 */
[----:B------:R-:W2:Y:S01]  /*0840*/  @P1 LDG.E R12, desc[UR4][R12.64] ;  /* 0x000000040c0c1981 */ /* 0x000ea2000c1e1900 */
[----:B0-----:R-:W-:-:S03]  /*0850*/  @!P0 IMAD.WIDE R6, R21, 0x4, R6 ;  /* 0x0000000415068825 */ /* 0x001fc600078e0206 */
[----:B------:R-:W3:Y:S04]  /*0860*/  @!P0 LDG.E R5, desc[UR4][R4.64] ;  /* 0x0000000404058981 */ /* 0x000ee8000c1e1900 */
[----:B------:R-:W3:Y:S01]  /*0870*/  @!P0 LDG.E R6, desc[UR4][R6.64] ;  /* 0x0000000406068981 */ /* 0x000ee2000c1e1900 */
[----:B----4-:R-:W-:-:S04]  /*0880*/  @P1 FFMA R11, R11, R14, R24 ;  /* 0x0000000e0b0b1223 */ /* 0x010fc80000000018 */
[----:B--2---:R-:W-:-:S04]  /*0890*/  @P1 FFMA R24, R2, R12, R11 ;  /* 0x0000000c02181223 */ /* 0x004fc8000000000b */
[----:B---3--:R-:W-:-:S07]  /*08a0*/  @!P0 FFMA R24, R5, R6, R24 ;  /* 0x0000000605188223 */ /* 0x008fce0000000018 */
.L_x_5:
[----:B------:R-:W0:Y:S01]  /*08b0*/  LDC.64 R2, c[0x0][0x390] ;  /* 0x0000e400ff027b82 */ /* 0x000e220000000a00 */
[----:B------:R-:W-:-:S04]  /*08c0*/  IMAD R17, R16, R17, R0 ;  /* 0x0000001110117224 */ /* 0x000fc800078e0200 */
[----:B0-----:R-:W-:-:S05]  /*08d0*/  IMAD.WIDE R2, R17, 0x4, R2 ;  /* 0x0000000411027825 */ /* 0x001fca00078e0202 */
[----:B------:R-:W-:Y:S01]  /*08e0*/  STG.E desc[UR4][R2.64], R24 ;  /* 0x0000001802007986 */ /* 0x000fe2000c101904 */
[----:B------:R-:W-:Y:S05]  /*08f0*/  EXIT ;  /* 0x000000000000794d */ /* 0x000fea0003800000 */
.L_x_9:
        /* <DEDUP_REMOVED lines=16> */
.L_x_22:


//--------------------- .text._Z26mat_mult_kernel_transposedPfS_S_iii --------------------------
	.section	.text._Z26mat_mult_kernel_transposedPfS_S_iii,"ax",@progbits
	.align	128
        .global         _Z26mat_mult_kernel_transposedPfS_S_iii
        .type           _Z26mat_mult_kernel_transposedPfS_S_iii,@function
        .size           _Z26mat_mult_kernel_transposedPfS_S_iii,(.L_x_23 - _Z26mat_mult_kernel_transposedPfS_S_iii)
        .other          _Z26mat_mult_kernel_transposedPfS_S_iii,@"STO_CUDA_ENTRY STV_DEFAULT"
_Z26mat_mult_kernel_transposedPfS_S_iii:
.text._Z26mat_mult_kernel_transposedPfS_S_iii:
[----:B------:R-:W-:Y:S01]  /*0000*/  LDC R1, c[0x0][0x37c] ;  /* 0x0000df00ff017b82 */ /* 0x000fe20000000800 */
[----:B------:R-:W0:Y:S07]  /*0010*/  S2R R3, SR_TID.X ;  /* 0x0000000000037919 */ /* 0x000e2e0000002100 */
[----:B------:R-:W1:Y:S01]  /*0020*/  LDC R7, c[0x0][0x364] ;  /* 0x0000d900ff077b82 */ /* 0x000e620000000800 */
[----:B------:R-:W2:Y:S01]  /*0030*/  LDCU UR11, c[0x0][0x3a0] ;  /* 0x00007400ff0b77ac */ /* 0x000ea20008000800 */
[----:B------:R-:W1:Y:S01]  /*0040*/  S2R R2, SR_TID.Y ;  /* 0x0000000000027919 */ /* 0x000e620000002200 */
[----:B------:R-:W3:Y:S05]  /*0050*/  LDCU UR6, c[0x0][0x398] ;  /* 0x00007300ff0677ac */ /* 0x000eea0008000800 */
[----:B------:R-:W0:Y:S08]  /*0060*/  S2UR UR5, SR_CTAID.X ;  /* 0x00000000000579c3 */ /* 0x000e300000002500 */
[----:B------:R-:W0:Y:S08]  /*0070*/  LDC R0, c[0x0][0x360] ;  /* 0x0000d800ff007b82 */ /* 0x000e300000000800 */
[----:B------:R-:W1:Y:S01]  /*0080*/  S2UR UR4, SR_CTAID.Y ;  /* 0x00000000000479c3 */ /* 0x000e620000002600 */
[----:B0-----:R-:W-:-:S05]  /*0090*/  IMAD R0, R0, UR5, R3 ;  /* 0x0000000500007c24 */ /* 0x001fca000f8e0203 */
[----:B--2---:R-:W-:Y:S01]  /*00a0*/  ISETP.GE.AND P0, PT, R0, UR11, PT ;  /* 0x0000000b00007c0c */ /* 0x004fe2000bf06270 */
[----:B-1----:R-:W-:-:S05]  /*00b0*/  IMAD R7, R7, UR4, R2 ;  /* 0x0000000407077c24 */ /* 0x002fca000f8e0202 */
[----:B---3--:R-:W-:-:S13]  /*00c0*/  ISETP.GE.OR P0, PT, R7, UR6, P0 ;  /* 0x0000000607007c0c */ /* 0x008fda0008706670 */
[----:B------:R-:W-:Y:S05]  /*00d0*/  @P0 EXIT ;  /* 0x000000000000094d */ /* 0x000fea0003800000 */
[----:B------:R-:W0:Y:S01]  /*00e0*/  LDCU UR7, c[0x0][0x39c] ;  /* 0x00007380ff0777ac */ /* 0x000e220008000800 */
[----:B------:R-:W-:Y:S01]  /*00f0*/  HFMA2 R14, -RZ, RZ, 0, 0 ;  /* 0x00000000ff0e7431 */ /* 0x000fe200000001ff */
[----:B------:R-:W1:Y:S01]  /*0100*/  LDCU.64 UR12, c[0x0][0x358] ;  /* 0x00006b00ff0c77ac */ /* 0x000e620008000a00 */
[----:B0-----:R-:W-:-:S09]  /*0110*/  UISETP.GE.AND UP0, UPT, UR7, 0x1, UPT ;  /* 0x000000010700788c */ /* 0x001fd2000bf06270 */
[----:B-1----:R-:W-:Y:S05]  /*0120*/  BRA.U !UP0, `(.L_x_10) ;  /* 0x00000009089c7547 */ /* 0x002fea000b800000 */
[----:B------:R-:W-:Y:S02]  /*0130*/  UISETP.GE.U32.AND UP1, UPT, UR7, 0x10, UPT ;  /* 0x000000100700788c */ /* 0x000fe4000bf26070 */
[----:B------:R-:W-:Y:S01]  /*0140*/  IMAD R8, R7, UR7, RZ ;  /* 0x0000000707087c24 */ /* 0x000fe2000f8e02ff */
[----:B------:R-:W-:Y:S02]  /*0150*/  ULOP3.LUT UR10, UR7, 0xf, URZ, 0xc0, !UPT ;  /* 0x0000000f070a7892 */ /* 0x000fe4000f8ec0ff */
[----:B------:R-:W-:Y:S01]  /*0160*/  IMAD R9, R0, UR7, RZ ;  /* 0x0000000700097c24 */ /* 0x000fe2000f8e02ff */
[----:B------:R-:W-:Y:S01]  /*0170*/  MOV R14, RZ ;  /* 0x000000ff000e7202 */ /* 0x000fe20000000f00 */
[----:B------:R-:W-:Y:S01]  /*0180*/  UMOV UR4, URZ ;  /* 0x000000ff00047c82 */ /* 0x000fe20008000000 */
[----:B------:R-:W-:Y:S01]  /*0190*/  UISETP.NE.AND UP0, UPT, UR10, URZ, UPT ;  /* 0x000000ff0a00728c */ /* 0x000fe2000bf05270 */
[----:B------:R-:W-:Y:S10]  /*01a0*/  BRA.U !UP1, `(.L_x_11) ;  /* 0x0000000509107547 */ /* 0x000ff4000b800000 */
[----:B------:R-:W0:Y:S01]  /*01b0*/  LDC.64 R2, c[0x0][0x380] ;  /* 0x0000e000ff027b82 */ /* 0x000e220000000a00 */
[----:B------:R-:W1:Y:S01]  /*01c0*/  LDCU.64 UR8, c[0x0][0x388] ;  /* 0x00007100ff0877ac */ /* 0x000e620008000a00 */
[----:B------:R-:W-:Y:S02]  /*01d0*/  MOV R14, RZ ;  /* 0x000000ff000e7202 */ /* 0x000fe40000000f00 */
[----:B------:R-:W-:Y:S01]  /*01e0*/  MOV R6, R9 ;  /* 0x0000000900067202 */ /* 0x000fe20000000f00 */
[----:B------:R-:W-:Y:S02]  /*01f0*/  ULOP3.LUT UR4, UR7, 0x7ffffff0, URZ, 0xc0, !UPT ;  /* 0x7ffffff007047892 */ /* 0x000fe4000f8ec0ff */
[----:B-1----:R-:W-:Y:S02]  /*0200*/  UIADD3 UR5, UP1, UPT, UR8, 0x20, URZ ;  /* 0x0000002008057890 */ /* 0x002fe4000ff3e0ff */
[----:B------:R-:W-:Y:S02]  /*0210*/  UIADD3 UR8, UPT, UPT, -UR4, URZ, URZ ;  /* 0x000000ff04087290 */ /* 0x000fe4000fffe1ff */
[----:B------:R-:W-:Y:S01]  /*0220*/  UIADD3.X UR6, UPT, UPT, URZ, UR9, URZ, UP1, !UPT ;  /* 0x00000009ff067290 */ /* 0x000fe20008ffe4ff */
[----:B0-----:R-:W-:-:S03]  /*0230*/  IMAD.WIDE.U32 R2, R8, 0x4, R2 ;  /* 0x0000000408027825 */ /* 0x001fc600078e0002 */
[----:B------:R-:W-:-:S04]  /*0240*/  IADD3 R4, P0, PT, R2, 0x20, RZ ;  /* 0x0000002002047810 */ /* 0x000fc80007f1e0ff */
[----:B------:R-:W-:-:S09]  /*0250*/  IADD3.X R5, PT, PT, RZ, R3, RZ, P0, !PT ;  /* 0x00000003ff057210 */ /* 0x000fd200007fe4ff */
.L_x_12:
[----:B------:R-:W-:Y:S01]  /*0260*/  MOV R2, UR5 ;  /* 0x0000000500027c02 */ /* 0x000fe20008000f00 */
[----:B------:R-:W2:Y:S01]  /*0270*/  LDG.E R15, desc[UR12][R4.64+-0x20] ;  /* 0xffffe00c040f7981 */ /* 0x000ea2000c1e1900 */
[----:B------:R-:W-:-:S03]  /*0280*/  MOV R3, UR6 ;  /* 0x0000000600037c02 */ /* 0x000fc60008000f00 */
[----:B------:R-:W3:Y:S01]  /*0290*/  LDG.E R17, desc[UR12][R4.64+-0x1c] ;  /* 0xffffe40c04117981 */ /* 0x000ee2000c1e1900 */
[----:B------:R-:W-:-:S03]  /*02a0*/  IMAD.WIDE R2, R6, 0x4, R2 ;  /* 0x0000000406027825 */ /* 0x000fc600078e0202 */
[----:B------:R-:W4:Y:S04]  /*02b0*/  LDG.E R19, desc[UR12][R4.64+-0x18] ;  /* 0xffffe80c04137981 */ /* 0x000f28000c1e1900 */
[----:B------:R-:W2:Y:S04]  /*02c0*/  LDG.E R16, desc[UR12][R2.64+-0x20] ;  /* 0xffffe00c02107981 */ /* 0x000ea8000c1e1900 */
[----:B------:R-:W3:Y:S04]  /*02d0*/  LDG.E R24, desc[UR12][R2.64+-0x1c] ;  /* 0xffffe40c02187981 */ /* 0x000ee8000c1e1900 */
[----:B------:R-:W4:Y:S04]  /*02e0*/  LDG.E R18, desc[UR12][R2.64+-0x18] ;  /* 0xffffe80c02127981 */ /* 0x000f28000c1e1900 */
[----:B------:R-:W5:Y:S04]  /*02f0*/  LDG.E R20, desc[UR12][R4.64+-0x14] ;  /* 0xffffec0c04147981 */ /* 0x000f68000c1e1900 */
        /* <DEDUP_REMOVED lines=8> */
[----:B------:R-:W5:Y:S01]  /*0380*/  LDG.E R26, desc[UR12][R4.64+0x1c] ;  /* 0x00001c0c041a7981 */ /* 0x000f62000c1e1900 */
[----:B--2---:R-:W-:-:S03]  /*0390*/  FFMA R16, R15, R16, R14 ;  /* 0x000000100f107223 */ /* 0x004fc6000000000e */
[----:B------:R-:W2:Y:S01]  /*03a0*/  LDG.E R15, desc[UR12][R4.64+-0x4] ;  /* 0xfffffc0c040f7981 */ /* 0x000ea2000c1e1900 */
[----:B---3--:R-:W-:-:S03]  /*03b0*/  FFMA R24, R17, R24, R16 ;  /* 0x0000001811187223 */ /* 0x008fc60000000010 */
[----:B------:R-:W2:Y:S01]  /*03c0*/  LDG.E R14, desc[UR12][R2.64+-0x4] ;  /* 0xfffffc0c020e7981 */ /* 0x000ea2000c1e1900 */
[----:B----4-:R-:W-:-:S03]  /*03d0*/  FFMA R25, R19, R18, R24 ;  /* 0x0000001213197223 */ /* 0x010fc60000000018 */
[----:B------:R-:W3:Y:S04]  /*03e0*/  LDG.E R16, desc[UR12][R4.64] ;  /* 0x0000000c04107981 */ /* 0x000ee8000c1e1900 */
[----:B------:R-:W3:Y:S01]  /*03f0*/  LDG.E R17, desc[UR12][R2.64] ;  /* 0x0000000c02117981 */ /* 0x000ee2000c1e1900 */
[----:B-----5:R-:W-:-:S03]  /*0400*/  FFMA R25, R20, R21, R25 ;  /* 0x0000001514197223 */ /* 0x020fc60000000019 */
[----:B------:R-:W4:Y:S04]  /*0410*/  LDG.E R18, desc[UR12][R4.64+0x4] ;  /* 0x0000040c04127981 */ /* 0x000f28000c1e1900 */
[----:B------:R-:W4:Y:S01]  /*0420*/  LDG.E R19, desc[UR12][R2.64+0x4] ;  /* 0x0000040c02137981 */ /* 0x000f22000c1e1900 */
[----:B------:R-:W-:-:S03]  /*0430*/  FFMA R25, R22, R23, R25 ;  /* 0x0000001716197223 */ /* 0x000fc60000000019 */
[----:B------:R-:W5:Y:S04]  /*0440*/  LDG.E R20, desc[UR12][R4.64+0x8] ;  /* 0x0000080c04147981 */ /* 0x000f68000c1e1900 */
[----:B------:R-:W5:Y:S01]  /*0450*/  LDG.E R21, desc[UR12][R2.64+0x8] ;  /* 0x0000080c02157981 */ /* 0x000f62000c1e1900 */
[----:B------:R-:W-:-:S03]  /*0460*/  FFMA R25, R10, R11, R25 ;  /* 0x0000000b0a197223 */ /* 0x000fc60000000019 */
[----:B------:R-:W5:Y:S04]  /*0470*/  LDG.E R22, desc[UR12][R4.64+0xc] ;  /* 0x00000c0c04167981 */ /* 0x000f68000c1e1900 */
[----:B------:R-:W5:Y:S04]  /*0480*/  LDG.E R23, desc[UR12][R2.64+0xc] ;  /* 0x00000c0c02177981 */ /* 0x000f68000c1e1900 */
[----:B------:R-:W5:Y:S01]  /*0490*/  LDG.E R10, desc[UR12][R4.64+0x10] ;  /* 0x0000100c040a7981 */ /* 0x000f62000c1e1900 */
[----:B------:R-:W-:-:S03]  /*04a0*/  FFMA R28, R12, R13, R25 ;  /* 0x0000000d0c1c7223 */ /* 0x000fc60000000019 */
[----:B------:R-:W5:Y:S04]  /*04b0*/  LDG.E R11, desc[UR12][R2.64+0x10] ;  /* 0x0000100c020b7981 */ /* 0x000f68000c1e1900 */
[----:B------:R-:W5:Y:S04]  /*04c0*/  LDG.E R24, desc[UR12][R4.64+0x14] ;  /* 0x0000140c04187981 */ /* 0x000f68000c1e1900 */
[----:B------:R-:W5:Y:S04]  /*04d0*/  LDG.E R25, desc[UR12][R2.64+0x14] ;  /* 0x0000140c02197981 */ /* 0x000f68000c1e1900 */
[----:B------:R0:W5:Y:S04]  /*04e0*/  LDG.E R13, desc[UR12][R4.64+0x18] ;  /* 0x0000180c040d7981 */ /* 0x000168000c1e1900 */
[----:B------:R-:W5:Y:S01]  /*04f0*/  LDG.E R12, desc[UR12][R2.64+0x18] ;  /* 0x0000180c020c7981 */ /* 0x000f62000c1e1900 */
[----:B------:R-:W-:-:S04]  /*0500*/  UIADD3 UR8, UPT, UPT, UR8, 0x10, URZ ;  /* 0x0000001008087890 */ /* 0x000fc8000fffe0ff */
[----:B------:R-:W-:Y:S01]  /*0510*/  UISETP.NE.AND UP1, UPT, UR8, URZ, UPT ;  /* 0x000000ff0800728c */ /* 0x000fe2000bf25270 */
[----:B0-----:R-:W-:Y:S02]  /*0520*/  IADD3 R4, P0, PT, R4, 0x40, RZ ;  /* 0x0000004004047810 */ /* 0x001fe40007f1e0ff */
[----:B------:R-:W-:Y:S02]  /*0530*/  IADD3 R6, PT, PT, R6, 0x10, RZ ;  /* 0x0000001006067810 */ /* 0x000fe40007ffe0ff */
[----:B------:R-:W-:Y:S01]  /*0540*/  IADD3.X R5, PT, PT, RZ, R5, RZ, P0, !PT ;  /* 0x00000005ff057210 */ /* 0x000fe200007fe4ff */
[----:B--2---:R-:W-:-:S04]  /*0550*/  FFMA R15, R15, R14, R28 ;  /* 0x0000000e0f0f7223 */ /* 0x004fc8000000001c */
[----:B---3--:R-:W-:-:S04]  /*0560*/  FFMA R15, R16, R17, R15 ;  /* 0x00000011100f7223 */ /* 0x008fc8000000000f */
[----:B----4-:R-:W-:-:S04]  /*0570*/  FFMA R15, R18, R19, R15 ;  /* 0x00000013120f7223 */ /* 0x010fc8000000000f */
[----:B-----5:R-:W-:-:S04]  /*0580*/  FFMA R15, R20, R21, R15 ;  /* 0x00000015140f7223 */ /* 0x020fc8000000000f */
[----:B------:R-:W-:-:S04]  /*0590*/  FFMA R15, R22, R23, R15 ;  /* 0x00000017160f7223 */ /* 0x000fc8000000000f */
[----:B------:R-:W-:-:S04]  /*05a0*/  FFMA R11, R10, R11, R15 ;  /* 0x0000000b0a0b7223 */ /* 0x000fc8000000000f */
[----:B------:R-:W-:-:S04]  /*05b0*/  FFMA R24, R24, R25, R11 ;  /* 0x0000001918187223 */ /* 0x000fc8000000000b */
[----:B------:R-:W-:-:S04]  /*05c0*/  FFMA R13, R13, R12, R24 ;  /* 0x0000000c0d0d7223 */ /* 0x000fc80000000018 */
[----:B------:R-:W-:Y:S01]  /*05d0*/  FFMA R14, R26, R27, R13 ;  /* 0x0000001b1a0e7223 */ /* 0x000fe2000000000d */
[----:B------:R-:W-:Y:S06]  /*05e0*/  BRA.U UP1, `(.L_x_12) ;  /* 0xfffffffd011c7547 */ /* 0x000fec000b83ffff */
.L_x_11:
[----:B------:R-:W-:Y:S05]  /*05f0*/  BRA.U !UP0, `(.L_x_10) ;  /* 0x0000000508687547 */ /* 0x000fea000b800000 */
[----:B------:R-:W-:Y:S02]  /*0600*/  UISETP.GE.U32.AND UP0, UPT, UR10, 0x8, UPT ;  /* 0x000000080a00788c */ /* 0x000fe4000bf06070 */
[----:B------:R-:W-:-:S04]  /*0610*/  ULOP3.LUT UR6, UR7, 0x7, URZ, 0xc0, !UPT ;  /* 0x0000000707067892 */ /* 0x000fc8000f8ec0ff */
[----:B------:R-:W-:-:S03]  /*0620*/  UISETP.NE.AND UP1, UPT, UR6, URZ, UPT ;  /* 0x000000ff0600728c */ /* 0x000fc6000bf25270 */
[----:B------:R-:W-:Y:S08]  /*0630*/  BRA.U !UP0, `(.L_x_13) ;  /* 0x0000000108907547 */ /* 0x000ff0000b800000 */
[----:B------:R-:W0:Y:S01]  /*0640*/  LDC.64 R10, c[0x0][0x380] ;  /* 0x0000e000ff0a7b82 */ /* 0x000e220000000a00 */
[----:B------:R-:W1:Y:S01]  /*0650*/  LDCU.64 UR8, c[0x0][0x380] ;  /* 0x00007000ff0877ac */ /* 0x000e620008000a00 */
[C---:B------:R-:W-:Y:S02]  /*0660*/  IADD3 R3, PT, PT, R8.reuse, UR4, RZ ;  /* 0x0000000408037c10 */ /* 0x040fe4000fffe0ff */
[----:B------:R-:W-:Y:S02]  /*0670*/  IADD3 R6, P0, PT, R8, UR4, RZ ;  /* 0x0000000408067c10 */ /* 0x000fe4000ff1e0ff */
[----:B------:R-:W-:Y:S02]  /*0680*/  IADD3 R13, PT, PT, R9, UR4, RZ ;  /* 0x00000004090d7c10 */ /* 0x000fe4000fffe0ff */
[----:B------:R-:W2:Y:S01]  /*0690*/  LDC.64 R4, c[0x0][0x388] ;  /* 0x0000e200ff047b82 */ /* 0x000ea20000000a00 */
[----:B0-----:R-:W-:Y:S01]  /*06a0*/  IMAD.WIDE.U32 R10, R3, 0x4, R10 ;  /* 0x00000004030a7825 */ /* 0x001fe200078e000a */
[----:B------:R-:W-:-:S02]  /*06b0*/  IADD3.X R3, PT, PT, RZ, RZ, RZ, P0, !PT ;  /* 0x000000ffff037210 */ /* 0x000fc400007fe4ff */
[C---:B-1----:R-:W-:Y:S02]  /*06c0*/  LEA R2, P0, R6.reuse, UR8, 0x2 ;  /* 0x0000000806027c11 */ /* 0x042fe4000f8010ff */
[----:B------:R-:W3:Y:S02]  /*06d0*/  LDG.E R15, desc[UR12][R10.64] ;  /* 0x0000000c0a0f7981 */ /* 0x000ee4000c1e1900 */
[----:B------:R-:W-:Y:S01]  /*06e0*/  LEA.HI.X R3, R6, UR9, R3, 0x2, P0 ;  /* 0x0000000906037c11 */ /* 0x000fe200080f1403 */
[----:B--2---:R-:W-:-:S04]  /*06f0*/  IMAD.WIDE R4, R13, 0x4, R4 ;  /* 0x000000040d047825 */ /* 0x004fc800078e0204 */
[----:B------:R-:W2:Y:S04]  /*0700*/  LDG.E R18, desc[UR12][R2.64+0x4] ;  /* 0x0000040c02127981 */ /* 0x000ea8000c1e1900 */
[----:B------:R-:W3:Y:S04]  /*0710*/  LDG.E R16, desc[UR12][R4.64] ;  /* 0x0000000c04107981 */ /* 0x000ee8000c1e1900 */
[----:B------:R-:W2:Y:S04]  /*0720*/  LDG.E R17, desc[UR12][R4.64+0x4] ;  /* 0x0000040c04117981 */ /* 0x000ea8000c1e1900 */
[----:B------:R-:W4:Y:S04]  /*0730*/  LDG.E R19, desc[UR12][R4.64+0x8] ;  /* 0x0000080c04137981 */ /* 0x000f28000c1e1900 */
        /* <DEDUP_REMOVED lines=11> */
[----:B------:R-:W-:Y:S01]  /*07f0*/  UIADD3 UR4, UPT, UPT, UR4, 0x8, URZ ;  /* 0x0000000804047890 */ /* 0x000fe2000fffe0ff */
[----:B---3--:R-:W-:-:S04]  /*0800*/  FFMA R15, R15, R16, R14 ;  /* 0x000000100f0f7223 */ /* 0x008fc8000000000e */
[----:B--2---:R-:W-:-:S04]  /*0810*/  FFMA R15, R18, R17, R15 ;  /* 0x00000011120f7223 */ /* 0x004fc8000000000f */
[----:B----4-:R-:W-:-:S04]  /*0820*/  FFMA R15, R20, R19, R15 ;  /* 0x00000013140f7223 */ /* 0x010fc8000000000f */
[----:B-----5:R-:W-:-:S04]  /*0830*/  FFMA R15, R22, R21, R15 ;  /* 0x00000015160f7223 */ /* 0x020fc8000000000f */
[----:B------:R-:W-:-:S04]  /*0840*/  FFMA R15, R24, R23, R15 ;  /* 0x00000017180f7223 */ /* 0x000fc8000000000f */
[----:B------:R-:W-:-:S04]  /*0850*/  FFMA R13, R12, R13, R15 ;  /* 0x0000000d0c0d7223 */ /* 0x000fc8000000000f */
[----:B------:R-:W-:-:S04]  /*0860*/  FFMA R11, R6, R11, R13 ;  /* 0x0000000b060b7223 */ /* 0x000fc8000000000d */
[----:B------:R-:W-:-:S07]  /*0870*/  FFMA R14, R10, R25, R11 ;  /* 0x000000190a0e7223 */ /* 0x000fce000000000b */
.L_x_13:
        /* <DEDUP_REMOVED lines=13> */
[----:B-1----:R-:W-:-:S03]  /*0950*/  LEA R2, P0, R6, UR6, 0x2 ;  /* 0x0000000606027c11 */ /* 0x002fc6000f8010ff */
[----:B------:R-:W3:Y:S01]  /*0960*/  LDG.E R11, desc[UR12][R10.64] ;  /* 0x0000000c0a0b7981 */ /* 0x000ee2000c1e1900 */
        /* <DEDUP_REMOVED lines=8> */
[----:B------:R-:W5:Y:S01]  /*09f0*/  LDG.E R18, desc[UR12][R4.64+0xc] ;  /* 0x00000c0c04127981 */ /* 0x000f62000c1e1900 */
[----:B------:R-:W-:Y:S01]  /*0a00*/  UIADD3 UR4, UPT, UPT, UR4, 0x4, URZ ;  /* 0x0000000404047890 */ /* 0x000fe2000fffe0ff */
[----:B---3--:R-:W-:-:S04]  /*0a10*/  FFMA R6, R11, R6, R14 ;  /* 0x000000060b067223 */ /* 0x008fc8000000000e */
[----:B--2---:R-:W-:-:S04]  /*0a20*/  FFMA R6, R13, R12, R6 ;  /* 0x0000000c0d067223 */ /* 0x004fc80000000006 */
[----:B----4-:R-:W-:-:S04]  /*0a30*/  FFMA R6, R15, R16, R6 ;  /* 0x000000100f067223 */ /* 0x010fc80000000006 */
[----:B-----5:R-:W-:-:S07]  /*0a40*/  FFMA R14, R17, R18, R6 ;  /* 0x00000012110e7223 */ /* 0x020fce0000000006 */
.L_x_14:
[----:B------:R-:W-:Y:S05]  /*0a50*/  BRA.U !UP1, `(.L_x_10) ;  /* 0x0000000109507547 */ /* 0x000fea000b800000 */
[----:B------:R-:W0:Y:S01]  /*0a60*/  LDC.64 R4, c[0x0][0x380] ;  /* 0x0000e000ff047b82 */ /* 0x000e220000000a00 */
[----:B------:R-:W-:Y:S01]  /*0a70*/  IADD3 R11, PT, PT, R8, UR4, RZ ;  /* 0x00000004080b7c10 */ /* 0x000fe2000fffe0ff */
[----:B------:R-:W-:-:S06]  /*0a80*/  UIADD3 UR5, UPT, UPT, -UR5, URZ, URZ ;  /* 0x000000ff05057290 */ /* 0x000fcc000fffe1ff */
[----:B------:R-:W1:Y:S01]  /*0a90*/  LDC.64 R2, c[0x0][0x388] ;  /* 0x0000e200ff027b82 */ /* 0x000e620000000a00 */
[----:B0-----:R-:W-:Y:S01]  /*0aa0*/  IMAD.WIDE.U32 R4, R11, 0x4, R4 ;  /* 0x000000040b047825 */ /* 0x001fe200078e0004 */
[----:B------:R-:W-:Y:S02]  /*0ab0*/  IADD3 R11, PT, PT, R9, UR4, RZ ;  /* 0x00000004090b7c10 */ /* 0x000fe4000fffe0ff */
[----:B------:R-:W-:Y:S02]  /*0ac0*/  MOV R6, R4 ;  /* 0x0000000400067202 */ /* 0x000fe40000000f00 */
[----:B------:R-:W-:-:S07]  /*0ad0*/  MOV R13, R5 ;  /* 0x00000005000d7202 */ /* 0x000fce0000000f00 */
.L_x_15:
[----:B-1----:R-:W-:Y:S01]  /*0ae0*/  IMAD.WIDE R4, R11, 0x4, R2 ;  /* 0x000000040b047825 */ /* 0x002fe200078e0202 */
[----:B------:R-:W-:Y:S02]  /*0af0*/  MOV R9, R13 ;  /* 0x0000000d00097202 */ /* 0x000fe40000000f00 */
[----:B------:R-:W-:-:S03]  /*0b00*/  MOV R8, R6 ;  /* 0x0000000600087202 */ /* 0x000fc60000000f00 */
[----:B------:R-:W2:Y:S04]  /*0b10*/  LDG.E R4, desc[UR12][R4.64] ;  /* 0x0000000c04047981 */ /* 0x000ea8000c1e1900 */
[----:B------:R-:W2:Y:S01]  /*0b20*/  LDG.E R9, desc[UR12][R8.64] ;  /* 0x0000000c08097981 */ /* 0x000ea2000c1e1900 */
[----:B------:R-:W-:Y:S01]  /*0b30*/  UIADD3 UR5, UPT, UPT, UR5, 0x1, URZ ;  /* 0x0000000105057890 */ /* 0x000fe2000fffe0ff */
[----:B------:R-:W-:Y:S02]  /*0b40*/  IADD3 R6, P0, PT, R6, 0x4, RZ ;  /* 0x0000000406067810 */ /* 0x000fe40007f1e0ff */
[----:B------:R-:W-:Y:S01]  /*0b50*/  IADD3 R11, PT, PT, R11, 0x1, RZ ;  /* 0x000000010b0b7810 */ /* 0x000fe20007ffe0ff */
[----:B------:R-:W-:Y:S01]  /*0b60*/  UISETP.NE.AND UP0, UPT, UR5, URZ, UPT ;  /* 0x000000ff0500728c */ /* 0x000fe2000bf05270 */
[----:B------:R-:W-:Y:S01]  /*0b70*/  IADD3.X R13, PT, PT, RZ, R13, RZ, P0, !PT ;  /* 0x0000000dff0d7210 */ /* 0x000fe200007fe4ff */
[----:B--2---:R-:W-:-:S07]  /*0b80*/  FFMA R14, R9, R4, R14 ;  /* 0x00000004090e7223 */ /* 0x004fce000000000e */
[----:B------:R-:W-:Y:S05]  /*0b90*/  BRA.U UP0, `(.L_x_15) ;  /* 0xfffffffd00d07547 */ /* 0x000fea000b83ffff */
.L_x_10:
[----:B------:R-:W0:Y:S01]  /*0ba0*/  LDC.64 R2, c[0x0][0x390] ;  /* 0x0000e400ff027b82 */ /* 0x000e220000000a00 */
[----:B------:R-:W-:-:S04]  /*0bb0*/  IMAD R7, R7, UR11, R0 ;  /* 0x0000000b07077c24 */ /* 0x000fc8000f8e0200 */
[----:B0-----:R-:W-:-:S05]  /*0bc0*/  IMAD.WIDE R2, R7, 0x4, R2 ;  /* 0x0000000407027825 */ /* 0x001fca00078e0202 */
[----:B------:R-:W-:Y:S01]  /*0bd0*/  STG.E desc[UR12][R2.64], R14 ;  /* 0x0000000e02007986 */ /* 0x000fe2000c10190c */
[----:B------:R-:W-:Y:S05]  /*0be0*/  EXIT ;  /* 0x000000000000794d */ /* 0x000fea0003800000 */
.L_x_16:
        /* <DEDUP_REMOVED lines=9> */
.L_x_23:


//--------------------- .nv.shared.reserved.0     --------------------------
	.section	.nv.shared.reserved.0,"aw",@nobits
	.weak		__nv_reservedSMEM_offset_0_alias
	.size		__nv_reservedSMEM_offset_0_alias, 0, 64
	.other		__nv_reservedSMEM_offset_0_alias,@"STO_CUDA_RESERVED_SHARED STV_DEFAULT"
__nv_reservedSMEM_offset_0_alias:
	.zero		0
	.zero		64


//--------------------- .nv.constant0._Z20sub_and_scale_kernelPfS_S_fi --------------------------
	.section	.nv.constant0._Z20sub_and_scale_kernelPfS_S_fi,"a",@progbits
	.sectionflags	@""
	.align	4
.nv.constant0._Z20sub_and_scale_kernelPfS_S_fi:
	.zero		928


//--------------------- .nv.constant0._Z21update_weights_kernelPfS_fi --------------------------
	.section	.nv.constant0._Z21update_weights_kernelPfS_fi,"a",@progbits
	.sectionflags	@""
	.align	4
.nv.constant0._Z21update_weights_kernelPfS_fi:
	.zero		920


//--------------------- .nv.constant0._Z27relu_derivative_mult_kernelPfS_i --------------------------
	.section	.nv.constant0._Z27relu_derivative_mult_kernelPfS_i,"a",@progbits
	.sectionflags	@""
	.align	4
.nv.constant0._Z27relu_derivative_mult_kernelPfS_i:
	.zero		916


//--------------------- .nv.constant0._Z11relu_kernelPfi --------------------------
	.section	.nv.constant0._Z11relu_kernelPfi,"a",@progbits
	.sectionflags	@""
	.align	4
.nv.constant0._Z11relu_kernelPfi:
	.zero		908


//--------------------- .nv.constant0._Z16transpose_kernelPfS_ii --------------------------
	.section	.nv.constant0._Z16transpose_kernelPfS_ii,"a",@progbits
	.sectionflags	@""
	.align	4
.nv.constant0._Z16transpose_kernelPfS_ii:
	.zero		920


//--------------------- .nv.constant0._Z15mat_mult_kernelPfS_S_iii --------------------------
	.section	.nv.constant0._Z15mat_mult_kernelPfS_S_iii,"a",@progbits
	.sectionflags	@""
	.align	4
.nv.constant0._Z15mat_mult_kernelPfS_S_iii:
	.zero		932


//--------------------- .nv.constant0._Z26mat_mult_kernel_transposedPfS_S_iii --------------------------
	.section	.nv.constant0._Z26mat_mult_kernel_transposedPfS_S_iii,"a",@progbits
	.sectionflags	@""
	.align	4
.nv.constant0._Z26mat_mult_kernel_transposedPfS_S_iii:
	.zero		932


//--------------------- SYMBOLS --------------------------

	.type		.nv.reservedSmem.offset0,@object
	.size		.nv.reservedSmem.offset0,0x4
